//
// Generated by NVIDIA NVVM Compiler
//
// Compiler Build ID: CL-36424714
// Cuda compilation tools, release 13.0, V13.0.88
// Based on NVVM 20.0.0
//

.version 9.0
.target sm_100
.address_size 64

	// .globl	_Z13prefixSumCUDAPim
// _ZZ22Brent_Kung_scan_kernelPimE1C has been demoted

.visible .entry _Z13prefixSumCUDAPim(
	.param .u64 .ptr .align 1 _Z13prefixSumCUDAPim_param_0,
	.param .u64 _Z13prefixSumCUDAPim_param_1
)
{
	.reg .pred 	%p<23>;
	.reg .b32 	%r<70>;
	.reg .b32 	%f<24>;
	.reg .b64 	%rd<17>;

	ld.param.u64 	%rd3, [_Z13prefixSumCUDAPim_param_0];
	ld.param.u64 	%rd4, [_Z13prefixSumCUDAPim_param_1];
	mov.u32 	%r16, %ctaid.x;
	mov.u32 	%r17, %ntid.x;
	mov.u32 	%r18, %tid.x;
	mad.lo.s32 	%r1, %r16, %r17, %r18;
	cvt.rn.f32.u64 	%f1, %rd4;
	setp.eq.s64 	%p1, %rd4, 0;
	selp.f32 	%f2, 0fC1B80000, 0f00000000, %p1;
	mov.b32 	%r19, %f1;
	add.s32 	%r20, %r19, -1060439283;
	and.b32  	%r21, %r20, -8388608;
	sub.s32 	%r22, %r19, %r21;
	mov.b32 	%f3, %r22;
	cvt.rn.f32.s32 	%f4, %r21;
	fma.rn.f32 	%f5, %f4, 0f34000000, %f2;
	add.f32 	%f6, %f3, 0fBF800000;
	fma.rn.f32 	%f7, %f6, 0f3DC6B27F, 0fBE2C7F30;
	fma.rn.f32 	%f8, %f7, %f6, 0f3E2FCF2A;
	fma.rn.f32 	%f9, %f8, %f6, 0fBE374E43;
	fma.rn.f32 	%f10, %f9, %f6, 0f3E520BF4;
	fma.rn.f32 	%f11, %f10, %f6, 0fBE763C8B;
	fma.rn.f32 	%f12, %f11, %f6, 0f3E93BF99;
	fma.rn.f32 	%f13, %f12, %f6, 0fBEB8AA49;
	fma.rn.f32 	%f14, %f13, %f6, 0f3EF6384A;
	fma.rn.f32 	%f15, %f14, %f6, 0fBF38AA3B;
	mul.f32 	%f16, %f6, %f15;
	mul.f32 	%f17, %f6, %f16;
	fma.rn.f32 	%f18, %f6, 0f3FB8AA3B, %f17;
	add.f32 	%f19, %f5, %f18;
	setp.gt.u32 	%p2, %r19, 2139095039;
	fma.rn.f32 	%f20, %f1, 0f7F800000, 0f7F800000;
	selp.f32 	%f21, %f20, %f19, %p2;
	cvt.rpi.f32.f32 	%f22, %f21;
	selp.f32 	%f23, 0fFF800000, %f22, %p1;
	cvt.rzi.s32.f32 	%r2, %f23;
	setp.lt.s32 	%p3, %r2, 1;
	@%p3 bra 	$L__BB0_17;
	cvta.to.global.u64 	%rd5, %rd3;
	cvt.s64.s32 	%rd1, %r1;
	mul.wide.s32 	%rd6, %r1, 4;
	add.s64 	%rd2, %rd5, %rd6;
	and.b32  	%r3, %r2, 3;
	setp.lt.u32 	%p4, %r2, 4;
	mov.b32 	%r69, 0;
	@%p4 bra 	$L__BB0_12;
	and.b32  	%r69, %r2, 2147483644;
	neg.s32 	%r65, %r69;
	mov.b32 	%r66, 0;
$L__BB0_3:
	setp.le.u64 	%p5, %rd4, %rd1;
	mov.b32 	%r25, 1;
	shl.b32 	%r26, %r25, %r66;
	setp.lt.s32 	%p6, %r1, %r26;
	or.pred  	%p7, %p5, %p6;
	@%p7 bra 	$L__BB0_5;
	mov.b32 	%r28, -1;
	shl.b32 	%r29, %r28, %r66;
	mul.wide.s32 	%rd7, %r29, 4;
	add.s64 	%rd8, %rd2, %rd7;
	ld.global.u32 	%r30, [%rd8];
	ld.global.u32 	%r31, [%rd2];
	add.s32 	%r32, %r31, %r30;
	st.global.u32 	[%rd2], %r32;
$L__BB0_5:
	setp.le.u64 	%p8, %rd4, %rd1;
	mov.b32 	%r33, 2;
	shl.b32 	%r34, %r33, %r66;
	setp.lt.s32 	%p9, %r1, %r34;
	or.pred  	%p10, %p8, %p9;
	@%p10 bra 	$L__BB0_7;
	mov.b32 	%r36, -2;
	shl.b32 	%r37, %r36, %r66;
	mul.wide.s32 	%rd9, %r37, 4;
	add.s64 	%rd10, %rd2, %rd9;
	ld.global.u32 	%r38, [%rd10];
	ld.global.u32 	%r39, [%rd2];
	add.s32 	%r40, %r39, %r38;
	st.global.u32 	[%rd2], %r40;
$L__BB0_7:
	setp.le.u64 	%p11, %rd4, %rd1;
	mov.b32 	%r41, 4;
	shl.b32 	%r42, %r41, %r66;
	setp.lt.s32 	%p12, %r1, %r42;
	or.pred  	%p13, %p11, %p12;
	@%p13 bra 	$L__BB0_9;
	mov.b32 	%r44, -4;
	shl.b32 	%r45, %r44, %r66;
	mul.wide.s32 	%rd11, %r45, 4;
	add.s64 	%rd12, %rd2, %rd11;
	ld.global.u32 	%r46, [%rd12];
	ld.global.u32 	%r47, [%rd2];
	add.s32 	%r48, %r47, %r46;
	st.global.u32 	[%rd2], %r48;
$L__BB0_9:
	setp.le.u64 	%p14, %rd4, %rd1;
	mov.b32 	%r49, 8;
	shl.b32 	%r50, %r49, %r66;
	setp.lt.s32 	%p15, %r1, %r50;
	or.pred  	%p16, %p14, %p15;
	@%p16 bra 	$L__BB0_11;
	mov.b32 	%r52, -8;
	shl.b32 	%r53, %r52, %r66;
	mul.wide.s32 	%rd13, %r53, 4;
	add.s64 	%rd14, %rd2, %rd13;
	ld.global.u32 	%r54, [%rd14];
	ld.global.u32 	%r55, [%rd2];
	add.s32 	%r56, %r55, %r54;
	st.global.u32 	[%rd2], %r56;
$L__BB0_11:
	add.s32 	%r66, %r66, 4;
	add.s32 	%r65, %r65, 4;
	setp.ne.s32 	%p17, %r65, 0;
	@%p17 bra 	$L__BB0_3;
$L__BB0_12:
	setp.eq.s32 	%p18, %r3, 0;
	@%p18 bra 	$L__BB0_17;
	neg.s32 	%r68, %r3;
$L__BB0_14:
	.pragma "nounroll";
	setp.le.u64 	%p19, %rd4, %rd1;
	mov.b32 	%r57, 1;
	shl.b32 	%r58, %r57, %r69;
	setp.lt.s32 	%p20, %r1, %r58;
	or.pred  	%p21, %p19, %p20;
	@%p21 bra 	$L__BB0_16;
	mov.b32 	%r60, -1;
	shl.b32 	%r61, %r60, %r69;
	mul.wide.s32 	%rd15, %r61, 4;
	add.s64 	%rd16, %rd2, %rd15;
	ld.global.u32 	%r62, [%rd16];
	ld.global.u32 	%r63, [%rd2];
	add.s32 	%r64, %r63, %r62;
	st.global.u32 	[%rd2], %r64;
$L__BB0_16:
	add.s32 	%r69, %r69, 1;
	add.s32 	%r68, %r68, 1;
	setp.ne.s32 	%p22, %r68, 0;
	@%p22 bra 	$L__BB0_14;
$L__BB0_17:
	ret;

}
	// .globl	_Z12prefixSumMapPiS_mm
.visible .entry _Z12prefixSumMapPiS_mm(
	.param .u64 .ptr .align 1 _Z12prefixSumMapPiS_mm_param_0,
	.param .u64 .ptr .align 1 _Z12prefixSumMapPiS_mm_param_1,
	.param .u64 _Z12prefixSumMapPiS_mm_param_2,
	.param .u64 _Z12prefixSumMapPiS_mm_param_3
)
{
	.reg .pred 	%p<6>;
	.reg .b32 	%r<17>;
	.reg .b64 	%rd<19>;

	ld.param.u64 	%rd7, [_Z12prefixSumMapPiS_mm_param_0];
	ld.param.u64 	%rd5, [_Z12prefixSumMapPiS_mm_param_1];
	ld.param.u64 	%rd6, [_Z12prefixSumMapPiS_mm_param_2];
	cvta.to.global.u64 	%rd1, %rd7;
	mov.u32 	%r8, %ctaid.x;
	mov.u32 	%r9, %ntid.x;
	mov.u32 	%r10, %tid.x;
	mad.lo.s32 	%r1, %r8, %r9, %r10;
	shl.b32 	%r2, %r1, 7;
	add.s32 	%r3, %r2, 128;
	or.b32  	%r15, %r2, 1;
	cvt.s64.s32 	%rd18, %r15;
	setp.le.u64 	%p1, %rd6, %rd18;
	@%p1 bra 	$L__BB1_3;
	mov.u32 	%r16, %r2;
$L__BB1_2:
	mov.u32 	%r5, %r15;
	mul.wide.s32 	%rd8, %r16, 4;
	add.s64 	%rd9, %rd1, %rd8;
	ld.global.u32 	%r11, [%rd9];
	shl.b64 	%rd10, %rd18, 2;
	add.s64 	%rd11, %rd1, %rd10;
	ld.global.u32 	%r12, [%rd11];
	add.s32 	%r13, %r12, %r11;
	st.global.u32 	[%rd11], %r13;
	add.s32 	%r15, %r5, 1;
	setp.lt.s32 	%p2, %r15, %r3;
	cvt.s64.s32 	%rd18, %r15;
	setp.gt.u64 	%p3, %rd6, %rd18;
	and.pred  	%p4, %p2, %p3;
	mov.u32 	%r16, %r5;
	@%p4 bra 	$L__BB1_2;
$L__BB1_3:
	bar.sync 	0;
	cvt.s64.s32 	%rd12, %r3;
	setp.le.u64 	%p5, %rd6, %rd12;
	@%p5 bra 	$L__BB1_5;
	mul.wide.s32 	%rd13, %r2, 4;
	add.s64 	%rd14, %rd1, %rd13;
	ld.global.u32 	%r14, [%rd14+508];
	cvta.to.global.u64 	%rd15, %rd5;
	mul.wide.s32 	%rd16, %r1, 4;
	add.s64 	%rd17, %rd15, %rd16;
	st.global.u32 	[%rd17], %r14;
$L__BB1_5:
	ret;

}
	// .globl	_Z22Brent_Kung_scan_kernelPim
.visible .entry _Z22Brent_Kung_scan_kernelPim(
	.param .u64 .ptr .align 1 _Z22Brent_Kung_scan_kernelPim_param_0,
	.param .u64 _Z22Brent_Kung_scan_kernelPim_param_1
)
{
	.reg .pred 	%p<17>;
	.reg .b32 	%r<90>;
	.reg .b64 	%rd<10>;
	// demoted variable
	.shared .align 4 .b8 _ZZ22Brent_Kung_scan_kernelPimE1C[8192];
	ld.param.u64 	%rd7, [_Z22Brent_Kung_scan_kernelPim_param_0];
	ld.param.u64 	%rd6, [_Z22Brent_Kung_scan_kernelPim_param_1];
	cvta.to.global.u64 	%rd1, %rd7;
	mov.u32 	%r9, %ctaid.x;
	mov.u32 	%r1, %ntid.x;
	mul.lo.s32 	%r10, %r9, %r1;
	shl.b32 	%r11, %r10, 1;
	mov.u32 	%r2, %tid.x;
	add.s32 	%r12, %r11, %r2;
	cvt.s64.s32 	%rd2, %r12;
	setp.le.u64 	%p1, %rd6, %rd2;
	mul.wide.s32 	%rd8, %r12, 4;
	add.s64 	%rd3, %rd1, %rd8;
	shl.b32 	%r13, %r2, 2;
	mov.u32 	%r14, _ZZ22Brent_Kung_scan_kernelPimE1C;
	add.s32 	%r3, %r14, %r13;
	@%p1 bra 	$L__BB2_2;
	ld.global.u32 	%r15, [%rd3];
	st.shared.u32 	[%r3], %r15;
$L__BB2_2:
	cvt.u32.u64 	%r16, %rd2;
	add.s32 	%r17, %r16, %r1;
	cvt.u64.u32 	%rd4, %r17;
	setp.le.u64 	%p2, %rd6, %rd4;
	mul.wide.u32 	%rd9, %r17, 4;
	add.s64 	%rd5, %rd1, %rd9;
	shl.b32 	%r18, %r1, 2;
	add.s32 	%r4, %r3, %r18;
	@%p2 bra 	$L__BB2_4;
	ld.global.u32 	%r19, [%rd5];
	st.shared.u32 	[%r4], %r19;
$L__BB2_4:
	shl.b32 	%r21, %r2, 1;
	add.s32 	%r5, %r21, 2;
	mov.b32 	%r89, 1;
$L__BB2_5:
	bar.sync 	0;
	mul.lo.s32 	%r7, %r89, %r5;
	setp.gt.u32 	%p3, %r7, 2048;
	@%p3 bra 	$L__BB2_7;
	sub.s32 	%r22, %r7, %r89;
	shl.b32 	%r23, %r22, 2;
	add.s32 	%r25, %r14, %r23;
	ld.shared.u32 	%r26, [%r25+-4];
	shl.b32 	%r27, %r89, 2;
	add.s32 	%r28, %r25, %r27;
	ld.shared.u32 	%r29, [%r28+-4];
	add.s32 	%r30, %r29, %r26;
	st.shared.u32 	[%r28+-4], %r30;
$L__BB2_7:
	shl.b32 	%r89, %r89, 1;
	setp.le.u32 	%p4, %r89, %r1;
	@%p4 bra 	$L__BB2_5;
	bar.sync 	0;
	setp.ne.s32 	%p5, %r2, 0;
	@%p5 bra 	$L__BB2_10;
	ld.shared.u32 	%r31, [_ZZ22Brent_Kung_scan_kernelPimE1C+4092];
	ld.shared.u32 	%r32, [_ZZ22Brent_Kung_scan_kernelPimE1C+6140];
	add.s32 	%r33, %r32, %r31;
	st.shared.u32 	[_ZZ22Brent_Kung_scan_kernelPimE1C+6140], %r33;
$L__BB2_10:
	bar.sync 	0;
	setp.gt.u32 	%p6, %r2, 2;
	@%p6 bra 	$L__BB2_12;
	shl.b32 	%r34, %r5, 10;
	add.s32 	%r36, %r14, %r34;
	ld.shared.u32 	%r37, [%r36+-4];
	ld.shared.u32 	%r38, [%r36+1020];
	add.s32 	%r39, %r38, %r37;
	st.shared.u32 	[%r36+1020], %r39;
$L__BB2_12:
	bar.sync 	0;
	setp.gt.u32 	%p7, %r2, 6;
	@%p7 bra 	$L__BB2_14;
	shl.b32 	%r40, %r5, 9;
	add.s32 	%r42, %r14, %r40;
	ld.shared.u32 	%r43, [%r42+-4];
	ld.shared.u32 	%r44, [%r42+508];
	add.s32 	%r45, %r44, %r43;
	st.shared.u32 	[%r42+508], %r45;
$L__BB2_14:
	bar.sync 	0;
	setp.gt.u32 	%p8, %r2, 14;
	@%p8 bra 	$L__BB2_16;
	shl.b32 	%r46, %r5, 8;
	add.s32 	%r48, %r14, %r46;
	ld.shared.u32 	%r49, [%r48+-4];
	ld.shared.u32 	%r50, [%r48+252];
	add.s32 	%r51, %r50, %r49;
	st.shared.u32 	[%r48+252], %r51;
$L__BB2_16:
	bar.sync 	0;
	setp.gt.u32 	%p9, %r2, 30;
	@%p9 bra 	$L__BB2_18;
	shl.b32 	%r52, %r5, 7;
	add.s32 	%r54, %r14, %r52;
	ld.shared.u32 	%r55, [%r54+-4];
	ld.shared.u32 	%r56, [%r54+124];
	add.s32 	%r57, %r56, %r55;
	st.shared.u32 	[%r54+124], %r57;
$L__BB2_18:
	bar.sync 	0;
	setp.gt.u32 	%p10, %r2, 62;
	@%p10 bra 	$L__BB2_20;
	shl.b32 	%r58, %r5, 6;
	add.s32 	%r60, %r14, %r58;
	ld.shared.u32 	%r61, [%r60+-4];
	ld.shared.u32 	%r62, [%r60+60];
	add.s32 	%r63, %r62, %r61;
	st.shared.u32 	[%r60+60], %r63;
$L__BB2_20:
	bar.sync 	0;
	setp.gt.u32 	%p11, %r2, 126;
	@%p11 bra 	$L__BB2_22;
	shl.b32 	%r64, %r5, 5;
	add.s32 	%r66, %r14, %r64;
	ld.shared.u32 	%r67, [%r66+-4];
	ld.shared.u32 	%r68, [%r66+28];
	add.s32 	%r69, %r68, %r67;
	st.shared.u32 	[%r66+28], %r69;
$L__BB2_22:
	bar.sync 	0;
	setp.gt.u32 	%p12, %r2, 254;
	@%p12 bra 	$L__BB2_24;
	shl.b32 	%r70, %r5, 4;
	add.s32 	%r72, %r14, %r70;
	ld.shared.u32 	%r73, [%r72+-4];
	ld.shared.u32 	%r74, [%r72+12];
	add.s32 	%r75, %r74, %r73;
	st.shared.u32 	[%r72+12], %r75;
$L__BB2_24:
	bar.sync 	0;
	setp.gt.u32 	%p13, %r2, 510;
	@%p13 bra 	$L__BB2_26;
	shl.b32 	%r76, %r5, 3;
	add.s32 	%r78, %r14, %r76;
	ld.shared.u32 	%r79, [%r78+-4];
	ld.shared.u32 	%r80, [%r78+4];
	add.s32 	%r81, %r80, %r79;
	st.shared.u32 	[%r78+4], %r81;
$L__BB2_26:
	bar.sync 	0;
	setp.eq.s32 	%p14, %r2, 1023;
	@%p14 bra 	$L__BB2_28;
	add.s32 	%r83, %r3, %r13;
	ld.shared.u32 	%r84, [%r83+4];
	ld.shared.u32 	%r85, [%r83+8];
	add.s32 	%r86, %r85, %r84;
	st.shared.u32 	[%r83+8], %r86;
$L__BB2_28:
	setp.le.u64 	%p15, %rd6, %rd2;
	bar.sync 	0;
	@%p15 bra 	$L__BB2_30;
	ld.shared.u32 	%r87, [%r3];
	st.global.u32 	[%rd3], %r87;
$L__BB2_30:
	setp.le.u64 	%p16, %rd6, %rd4;
	@%p16 bra 	$L__BB2_32;
	ld.shared.u32 	%r88, [%r4];
	st.global.u32 	[%rd5], %r88;
$L__BB2_32:
	ret;

}
	// .globl	_Z19reduceResultsKernelPiS_mm
.visible .entry _Z19reduceResultsKernelPiS_mm(
	.param .u64 .ptr .align 1 _Z19reduceResultsKernelPiS_mm_param_0,
	.param .u64 .ptr .align 1 _Z19reduceResultsKernelPiS_mm_param_1,
	.param .u64 _Z19reduceResultsKernelPiS_mm_param_2,
	.param .u64 _Z19reduceResultsKernelPiS_mm_param_3
)
{
	.reg .pred 	%p<5>;
	.reg .b32 	%r<14>;
	.reg .b64 	%rd<14>;

	ld.param.u64 	%rd6, [_Z19reduceResultsKernelPiS_mm_param_0];
	ld.param.u64 	%rd7, [_Z19reduceResultsKernelPiS_mm_param_1];
	ld.param.u64 	%rd8, [_Z19reduceResultsKernelPiS_mm_param_2];
	mov.u32 	%r7, %ctaid.x;
	mov.u32 	%r8, %ntid.x;
	mov.u32 	%r9, %tid.x;
	mad.lo.s32 	%r1, %r7, %r8, %r9;
	shl.b32 	%r2, %r1, 7;
	add.s32 	%r13, %r2, 128;
	cvt.s64.s32 	%rd13, %r13;
	setp.le.u64 	%p1, %rd8, %rd13;
	@%p1 bra 	$L__BB3_3;
	cvta.to.global.u64 	%rd9, %rd7;
	mul.wide.s32 	%rd10, %r1, 4;
	add.s64 	%rd2, %rd9, %rd10;
	add.s32 	%r4, %r2, 255;
	cvta.to.global.u64 	%rd3, %rd6;
$L__BB3_2:
	ld.global.u32 	%r10, [%rd2];
	shl.b64 	%rd11, %rd13, 2;
	add.s64 	%rd12, %rd3, %rd11;
	ld.global.u32 	%r11, [%rd12];
	add.s32 	%r12, %r11, %r10;
	st.global.u32 	[%rd12], %r12;
	add.s32 	%r6, %r13, 1;
	setp.lt.s32 	%p2, %r13, %r4;
	cvt.s64.s32 	%rd13, %r6;
	setp.gt.u64 	%p3, %rd8, %rd13;
	and.pred  	%p4, %p2, %p3;
	mov.u32 	%r13, %r6;
	@%p4 bra 	$L__BB3_2;
$L__BB3_3:
	ret;

}


// ===== COMPILED SASS (sm_100) =====

	.target	sm_100

	.elftype	@"ET_EXEC"


//--------------------- .note.nv.tkinfo           --------------------------
	.section	.note.nv.tkinfo,"",@"SHT_NOTE"
	.sectionflags	@"SHF_NOTE_NV_TKINFO"
	.tkinfo
        /*0018*/ 	.word	0x00000002
        /*0030*/ 	.string	""
        /*0030*/ 	.string	"ptxas"
        /*0030*/ 	.string	"Cuda compilation tools, release 13.0, V13.0.88"
        /*0030*/ 	.string	"Build cuda_13.0.r13.0/compiler.36424714_0"
        /*0030*/ 	.string	"-arch sm_100 -m 64 "



//--------------------- .note.nv.cuinfo           --------------------------
	.section	.note.nv.cuinfo,"",@"SHT_NOTE"
	.sectionflags	@"SHF_NOTE_NV_CUINFO"
        /*0018*/ 	.short	0x0002
        /*001a*/ 	.short	0x0064
        /*001c*/ 	.short	0x0082
	.zero		2


//--------------------- .nv.info                  --------------------------
	.section	.nv.info,"",@"SHT_CUDA_INFO"
	.align	4


	//----- nvinfo : EIATTR_REGCOUNT
	.align		4
        /*0000*/ 	.byte	0x04, 0x2f
        /*0002*/ 	.short	(.L_1 - .L_0)
	.align		4
.L_0:
        /*0004*/ 	.word	index@(_Z13prefixSumCUDAPim)
        /*0008*/ 	.word	0x00000010


	//----- nvinfo : EIATTR_FRAME_SIZE
	.align		4
.L_1:
        /*000c*/ 	.byte	0x04, 0x11
        /*000e*/ 	.short	(.L_3 - .L_2)
	.align		4
.L_2:
        /*0010*/ 	.word	index@(_Z13prefixSumCUDAPim)
        /*0014*/ 	.word	0x00000000


	//----- nvinfo : EIATTR_REGCOUNT
	.align		4
.L_3:
        /*0018*/ 	.byte	0x04, 0x2f
        /*001a*/ 	.short	(.L_5 - .L_4)
	.align		4
.L_4:
        /*001c*/ 	.word	index@(_Z12prefixSumMapPiS_mm)
        /*0020*/ 	.word	0x00000014


	//----- nvinfo : EIATTR_FRAME_SIZE
	.align		4
.L_5:
        /*0024*/ 	.byte	0x04, 0x11
        /*0026*/ 	.short	(.L_7 - .L_6)
	.align		4
.L_6:
        /*0028*/ 	.word	index@(_Z12prefixSumMapPiS_mm)
        /*002c*/ 	.word	0x00000000


	//----- nvinfo : EIATTR_REGCOUNT
	.align		4
.L_7:
        /*0030*/ 	.byte	0x04, 0x2f
        /*0032*/ 	.short	(.L_9 - .L_8)
	.align		4
.L_8:
        /*0034*/ 	.word	index@(_Z22Brent_Kung_scan_kernelPim)
        /*0038*/ 	.word	0x00000015


	//----- nvinfo : EIATTR_FRAME_SIZE
	.align		4
.L_9:
        /*003c*/ 	.byte	0x04, 0x11
        /*003e*/ 	.short	(.L_11 - .L_10)
	.align		4
.L_10:
        /*0040*/ 	.word	index@(_Z22Brent_Kung_scan_kernelPim)
        /*0044*/ 	.word	0x00000000


	//----- nvinfo : EIATTR_REGCOUNT
	.align		4
.L_11:
        /*0048*/ 	.byte	0x04, 0x2f
        /*004a*/ 	.short	(.L_13 - .L_12)
	.align		4
.L_12:
        /*004c*/ 	.word	index@(_Z19reduceResultsKernelPiS_mm)
        /*0050*/ 	.word	0x0000000e


	//----- nvinfo : EIATTR_FRAME_SIZE
	.align		4
.L_13:
        /*0054*/ 	.byte	0x04, 0x11
        /*0056*/ 	.short	(.L_15 - .L_14)
	.align		4
.L_14:
        /*0058*/ 	.word	index@(_Z19reduceResultsKernelPiS_mm)
        /*005c*/ 	.word	0x00000000


	//----- nvinfo : EIATTR_MIN_STACK_SIZE
	.align		4
.L_15:
        /*0060*/ 	.byte	0x04, 0x12
        /*0062*/ 	.short	(.L_17 - .L_16)
	.align		4
.L_16:
        /*0064*/ 	.word	index@(_Z19reduceResultsKernelPiS_mm)
        /*0068*/ 	.word	0x00000000


	//----- nvinfo : EIATTR_MIN_STACK_SIZE
	.align		4
.L_17:
        /*006c*/ 	.byte	0x04, 0x12
        /*006e*/ 	.short	(.L_19 - .L_18)
	.align		4
.L_18:
        /*0070*/ 	.word	index@(_Z22Brent_Kung_scan_kernelPim)
        /*0074*/ 	.word	0x00000000


	//----- nvinfo : EIATTR_MIN_STACK_SIZE
	.align		4
.L_19:
        /*0078*/ 	.byte	0x04, 0x12
        /*007a*/ 	.short	(.L_21 - .L_20)
	.align		4
.L_20:
        /*007c*/ 	.word	index@(_Z12prefixSumMapPiS_mm)
        /*0080*/ 	.word	0x00000000


	//----- nvinfo : EIATTR_MIN_STACK_SIZE
	.align		4
.L_21:
        /*0084*/ 	.byte	0x04, 0x12
        /*0086*/ 	.short	(.L_23 - .L_22)
	.align		4
.L_22:
        /*0088*/ 	.word	index@(_Z13prefixSumCUDAPim)
        /*008c*/ 	.word	0x00000000
.L_23:


//--------------------- .nv.compat                --------------------------
	.section	.nv.compat,"",@"SHT_CUDA_COMPAT_INFO"
	.align	4
        /*0000*/ 	.byte	0x02, 0x09, 0x00, 0x00, 0x02, 0x02, 0x01, 0x00, 0x02, 0x05, 0x05, 0x00, 0x03, 0x07, 0x01, 0x01
        /*0010*/ 	.byte	0x02, 0x03, 0x00, 0x00, 0x02, 0x06, 0x01, 0x00, 0x04, 0x0b, 0x08, 0x00, 0x09, 0x00, 0x00, 0x00
        /*0020*/ 	.byte	0x00, 0x00, 0x00, 0x00


//--------------------- .nv.info._Z19reduceResultsKernelPiS_mm --------------------------
	.section	.nv.info._Z19reduceResultsKernelPiS_mm,"",@"SHT_CUDA_INFO"
	.sectionflags	@""
	.align	4


	//----- nvinfo : EIATTR_CUDA_API_VERSION
	.align		4
        /*0000*/ 	.byte	0x04, 0x37
        /*0002*/ 	.short	(.L_25 - .L_24)
.L_24:
        /*0004*/ 	.word	0x00000082


	//----- nvinfo : EIATTR_KPARAM_INFO
	.align		4
.L_25:
        /*0008*/ 	.byte	0x04, 0x17
        /*000a*/ 	.short	(.L_27 - .L_26)
.L_26:
        /*000c*/ 	.word	0x00000000
        /*0010*/ 	.short	0x0003
        /*0012*/ 	.short	0x0018
        /*0014*/ 	.byte	0x00, 0xf0, 0x21, 0x00


	//----- nvinfo : EIATTR_KPARAM_INFO
	.align		4
.L_27:
        /*0018*/ 	.byte	0x04, 0x17
        /*001a*/ 	.short	(.L_29 - .L_28)
.L_28:
        /*001c*/ 	.word	0x00000000
        /*0020*/ 	.short	0x0002
        /*0022*/ 	.short	0x0010
        /*0024*/ 	.byte	0x00, 0xf0, 0x21, 0x00


	//----- nvinfo : EIATTR_KPARAM_INFO
	.align		4
.L_29:
        /*0028*/ 	.byte	0x04, 0x17
        /*002a*/ 	.short	(.L_31 - .L_30)
.L_30:
        /*002c*/ 	.word	0x00000000
        /*0030*/ 	.short	0x0001
        /*0032*/ 	.short	0x0008
        /*0034*/ 	.byte	0x00, 0xf5, 0x21, 0x00


	//----- nvinfo : EIATTR_KPARAM_INFO
	.align		4
.L_31:
        /*0038*/ 	.byte	0x04, 0x17
        /*003a*/ 	.short	(.L_33 - .L_32)
.L_32:
        /*003c*/ 	.word	0x00000000
        /*0040*/ 	.short	0x0000
        /*0042*/ 	.short	0x0000
        /*0044*/ 	.byte	0x00, 0xf5, 0x21, 0x00


	//----- nvinfo : EIATTR_SPARSE_MMA_MASK
	.align		4
.L_33:
        /*0048*/ 	.byte	0x03, 0x50
        /*004a*/ 	.short	0x0000


	//----- nvinfo : EIATTR_MAXREG_COUNT
	.align		4
        /*004c*/ 	.byte	0x03, 0x1b
        /*004e*/ 	.short	0x00ff


	//----- nvinfo : EIATTR_MERCURY_ISA_VERSION
	.align		4
        /*0050*/ 	.byte	0x03, 0x5f
        /*0052*/ 	.short	0x0101


	//----- nvinfo : EIATTR_VRC_CTA_INIT_COUNT
	.align		4
        /*0054*/ 	.byte	0x02, 0x4a
	.zero		1
	.zero		1


	//----- nvinfo : EIATTR_EXIT_INSTR_OFFSETS
	.align		4
        /*0058*/ 	.byte	0x04, 0x1c
        /*005a*/ 	.short	(.L_35 - .L_34)


	//   ....[0]....
.L_34:
        /*005c*/ 	.word	0x000000b0


	//   ....[1]....
        /*0060*/ 	.word	0x00000220


	//----- nvinfo : EIATTR_CRS_STACK_SIZE
	.align		4
.L_35:
        /*0064*/ 	.byte	0x04, 0x1e
        /*0066*/ 	.short	(.L_37 - .L_36)
.L_36:
        /*0068*/ 	.word	0x00000000


	//----- nvinfo : EIATTR_CBANK_PARAM_SIZE
	.align		4
.L_37:
        /*006c*/ 	.byte	0x03, 0x19
        /*006e*/ 	.short	0x0020


	//----- nvinfo : EIATTR_PARAM_CBANK
	.align		4
        /*0070*/ 	.byte	0x04, 0x0a
        /*0072*/ 	.short	(.L_39 - .L_38)
	.align		4
.L_38:
        /*0074*/ 	.word	index@(.nv.constant0._Z19reduceResultsKernelPiS_mm)
        /*0078*/ 	.short	0x0380
        /*007a*/ 	.short	0x0020


	//----- nvinfo : EIATTR_SW_WAR
	.align		4
.L_39:
        /*007c*/ 	.byte	0x04, 0x36
        /*007e*/ 	.short	(.L_41 - .L_40)
.L_40:
        /*0080*/ 	.word	0x00000008
.L_41:


//--------------------- .nv.info._Z22Brent_Kung_scan_kernelPim --------------------------
	.section	.nv.info._Z22Brent_Kung_scan_kernelPim,"",@"SHT_CUDA_INFO"
	.sectionflags	@""
	.align	4


	//----- nvinfo : EIATTR_CUDA_API_VERSION
	.align		4
        /*0000*/ 	.byte	0x04, 0x37
        /*0002*/ 	.short	(.L_43 - .L_42)
.L_42:
        /*0004*/ 	.word	0x00000082


	//----- nvinfo : EIATTR_KPARAM_INFO
	.align		4
.L_43:
        /*0008*/ 	.byte	0x04, 0x17
        /*000a*/ 	.short	(.L_45 - .L_44)
.L_44:
        /*000c*/ 	.word	0x00000000
        /*0010*/ 	.short	0x0001
        /*0012*/ 	.short	0x0008
        /*0014*/ 	.byte	0x00, 0xf0, 0x21, 0x00


	//----- nvinfo : EIATTR_KPARAM_INFO
	.align		4
.L_45:
        /*0018*/ 	.byte	0x04, 0x17
        /*001a*/ 	.short	(.L_47 - .L_46)
.L_46:
        /*001c*/ 	.word	0x00000000
        /*0020*/ 	.short	0x0000
        /*0022*/ 	.short	0x0000
        /*0024*/ 	.byte	0x00, 0xf5, 0x21, 0x00


	//----- nvinfo : EIATTR_SPARSE_MMA_MASK
	.align		4
.L_47:
        /*0028*/ 	.byte	0x03, 0x50
        /*002a*/ 	.short	0x0000


	//----- nvinfo : EIATTR_MAXREG_COUNT
	.align		4
        /*002c*/ 	.byte	0x03, 0x1b
        /*002e*/ 	.short	0x00ff


	//----- nvinfo : EIATTR_NUM_BARRIERS
	.align		4
        /*0030*/ 	.byte	0x02, 0x4c
        /*0032*/ 	.byte	0x01
	.zero		1


	//----- nvinfo : EIATTR_MERCURY_ISA_VERSION
	.align		4
        /*0034*/ 	.byte	0x03, 0x5f
        /*0036*/ 	.short	0x0101


	//----- nvinfo : EIATTR_VRC_CTA_INIT_COUNT
	.align		4
        /*0038*/ 	.byte	0x02, 0x4a
	.zero		1
	.zero		1


	//----- nvinfo : EIATTR_EXIT_INSTR_OFFSETS
	.align		4
        /*003c*/ 	.byte	0x04, 0x1c
        /*003e*/ 	.short	(.L_49 - .L_48)


	//   ....[0]....
.L_48:
        /*0040*/ 	.word	0x00000820


	//   ....[1]....
        /*0044*/ 	.word	0x00000850


	//----- nvinfo : EIATTR_CBANK_PARAM_SIZE
	.align		4
.L_49:
        /*0048*/ 	.byte	0x03, 0x19
        /*004a*/ 	.short	0x0010


	//----- nvinfo : EIATTR_PARAM_CBANK
	.align		4
        /*004c*/ 	.byte	0x04, 0x0a
        /*004e*/ 	.short	(.L_51 - .L_50)
	.align		4
.L_50:
        /*0050*/ 	.word	index@(.nv.constant0._Z22Brent_Kung_scan_kernelPim)
        /*0054*/ 	.short	0x0380
        /*0056*/ 	.short	0x0010


	//----- nvinfo : EIATTR_SW_WAR
	.align		4
.L_51:
        /*0058*/ 	.byte	0x04, 0x36
        /*005a*/ 	.short	(.L_53 - .L_52)
.L_52:
        /*005c*/ 	.word	0x00000008
.L_53:


//--------------------- .nv.info._Z12prefixSumMapPiS_mm --------------------------
	.section	.nv.info._Z12prefixSumMapPiS_mm,"",@"SHT_CUDA_INFO"
	.sectionflags	@""
	.align	4


	//----- nvinfo : EIATTR_CUDA_API_VERSION
	.align		4
        /*0000*/ 	.byte	0x04, 0x37
        /*0002*/ 	.short	(.L_55 - .L_54)
.L_54:
        /*0004*/ 	.word	0x00000082


	//----- nvinfo : EIATTR_KPARAM_INFO
	.align		4
.L_55:
        /*0008*/ 	.byte	0x04, 0x17
        /*000a*/ 	.short	(.L_57 - .L_56)
.L_56:
        /*000c*/ 	.word	0x00000000
        /*0010*/ 	.short	0x0003
        /*0012*/ 	.short	0x0018
        /*0014*/ 	.byte	0x00, 0xf0, 0x21, 0x00


	//----- nvinfo : EIATTR_KPARAM_INFO
	.align		4
.L_57:
        /*0018*/ 	.byte	0x04, 0x17
        /*001a*/ 	.short	(.L_59 - .L_58)
.L_58:
        /*001c*/ 	.word	0x00000000
        /*0020*/ 	.short	0x0002
        /*0022*/ 	.short	0x0010
        /*0024*/ 	.byte	0x00, 0xf0, 0x21, 0x00


	//----- nvinfo : EIATTR_KPARAM_INFO
	.align		4
.L_59:
        /*0028*/ 	.byte	0x04, 0x17
        /*002a*/ 	.short	(.L_61 - .L_60)
.L_60:
        /*002c*/ 	.word	0x00000000
        /*0030*/ 	.short	0x0001
        /*0032*/ 	.short	0x0008
        /*0034*/ 	.byte	0x00, 0xf5, 0x21, 0x00


	//----- nvinfo : EIATTR_KPARAM_INFO
	.align		4
.L_61:
        /*0038*/ 	.byte	0x04, 0x17
        /*003a*/ 	.short	(.L_63 - .L_62)
.L_62:
        /*003c*/ 	.word	0x00000000
        /*0040*/ 	.short	0x0000
        /*0042*/ 	.short	0x0000
        /*0044*/ 	.byte	0x00, 0xf5, 0x21, 0x00


	//----- nvinfo : EIATTR_SPARSE_MMA_MASK
	.align		4
.L_63:
        /*0048*/ 	.byte	0x03, 0x50
        /*004a*/ 	.short	0x0000


	//----- nvinfo : EIATTR_MAXREG_COUNT
	.align		4
        /*004c*/ 	.byte	0x03, 0x1b
        /*004e*/ 	.short	0x00ff


	//----- nvinfo : EIATTR_NUM_BARRIERS
	.align		4
        /*0050*/ 	.byte	0x02, 0x4c
        /*0052*/ 	.byte	0x01
	.zero		1


	//----- nvinfo : EIATTR_MERCURY_ISA_VERSION
	.align		4
        /*0054*/ 	.byte	0x03, 0x5f
        /*0056*/ 	.short	0x0101


	//----- nvinfo : EIATTR_VRC_CTA_INIT_COUNT
	.align		4
        /*0058*/ 	.byte	0x02, 0x4a
	.zero		1
	.zero		1


	//----- nvinfo : EIATTR_EXIT_INSTR_OFFSETS
	.align		4
        /*005c*/ 	.byte	0x04, 0x1c
        /*005e*/ 	.short	(.L_65 - .L_64)


	//   ....[0]....
.L_64:
        /*0060*/ 	.word	0x00000290


	//   ....[1]....
        /*0064*/ 	.word	0x00000300


	//----- nvinfo : EIATTR_CRS_STACK_SIZE
	.align		4
.L_65:
        /*0068*/ 	.byte	0x04, 0x1e
        /*006a*/ 	.short	(.L_67 - .L_66)
.L_66:
        /*006c*/ 	.word	0x00000000


	//----- nvinfo : EIATTR_CBANK_PARAM_SIZE
	.align		4
.L_67:
        /*0070*/ 	.byte	0x03, 0x19
        /*0072*/ 	.short	0x0020


	//----- nvinfo : EIATTR_PARAM_CBANK
	.align		4
        /*0074*/ 	.byte	0x04, 0x0a
        /*0076*/ 	.short	(.L_69 - .L_68)
	.align		4
.L_68:
        /*0078*/ 	.word	index@(.nv.constant0._Z12prefixSumMapPiS_mm)
        /*007c*/ 	.short	0x0380
        /*007e*/ 	.short	0x0020


	//----- nvinfo : EIATTR_SW_WAR
	.align		4
.L_69:
        /*0080*/ 	.byte	0x04, 0x36
        /*0082*/ 	.short	(.L_71 - .L_70)
.L_70:
        /*0084*/ 	.word	0x00000008
.L_71:


//--------------------- .nv.info._Z13prefixSumCUDAPim --------------------------
	.section	.nv.info._Z13prefixSumCUDAPim,"",@"SHT_CUDA_INFO"
	.sectionflags	@""
	.align	4


	//----- nvinfo : EIATTR_CUDA_API_VERSION
	.align		4
        /*0000*/ 	.byte	0x04, 0x37
        /*0002*/ 	.short	(.L_73 - .L_72)
.L_72:
        /*0004*/ 	.word	0x00000082


	//----- nvinfo : EIATTR_KPARAM_INFO
	.align		4
.L_73:
        /*0008*/ 	.byte	0x04, 0x17
        /*000a*/ 	.short	(.L_75 - .L_74)
.L_74:
        /*000c*/ 	.word	0x00000000
        /*0010*/ 	.short	0x0001
        /*0012*/ 	.short	0x0008
        /*0014*/ 	.byte	0x00, 0xf0, 0x21, 0x00


	//----- nvinfo : EIATTR_KPARAM_INFO
	.align		4
.L_75:
        /*0018*/ 	.byte	0x04, 0x17
        /*001a*/ 	.short	(.L_77 - .L_76)
.L_76:
        /*001c*/ 	.word	0x00000000
        /*0020*/ 	.short	0x0000
        /*0022*/ 	.short	0x0000
        /*0024*/ 	.byte	0x00, 0xf5, 0x21, 0x00


	//----- nvinfo : EIATTR_SPARSE_MMA_MASK
	.align		4
.L_77:
        /*0028*/ 	.byte	0x03, 0x50
        /*002a*/ 	.short	0x0000


	//----- nvinfo : EIATTR_MAXREG_COUNT
	.align		4
        /*002c*/ 	.byte	0x03, 0x1b
        /*002e*/ 	.short	0x00ff


	//----- nvinfo : EIATTR_MERCURY_ISA_VERSION
	.align		4
        /*0030*/ 	.byte	0x03, 0x5f
        /*0032*/ 	.short	0x0101


	//----- nvinfo : EIATTR_VRC_CTA_INIT_COUNT
	.align		4
        /*0034*/ 	.byte	0x02, 0x4a
	.zero		1
	.zero		1


	//----- nvinfo : EIATTR_EXIT_INSTR_OFFSETS
	.align		4
        /*0038*/ 	.byte	0x04, 0x1c
        /*003a*/ 	.short	(.L_79 - .L_78)


	//   ....[0]....
.L_78:
        /*003c*/ 	.word	0x00000250


	//   ....[1]....
        /*0040*/ 	.word	0x00000650


	//   ....[2]....
        /*0044*/ 	.word	0x00000780


	//----- nvinfo : EIATTR_CBANK_PARAM_SIZE
	.align		4
.L_79:
        /*0048*/ 	.byte	0x03, 0x19
        /*004a*/ 	.short	0x0010


	//----- nvinfo : EIATTR_PARAM_CBANK
	.align		4
        /*004c*/ 	.byte	0x04, 0x0a
        /*004e*/ 	.short	(.L_81 - .L_80)
	.align		4
.L_80:
        /*0050*/ 	.word	index@(.nv.constant0._Z13prefixSumCUDAPim)
        /*0054*/ 	.short	0x0380
        /*0056*/ 	.short	0x0010


	//----- nvinfo : EIATTR_SW_WAR
	.align		4
.L_81:
        /*0058*/ 	.byte	0x04, 0x36
        /*005a*/ 	.short	(.L_83 - .L_82)
.L_82:
        /*005c*/ 	.word	0x00000008
.L_83:


//--------------------- .nv.callgraph             --------------------------
	.section	.nv.callgraph,"",@"SHT_CUDA_CALLGRAPH"
	.align	4
	.sectionentsize	8
	.align		4
        /*0000*/ 	.word	0x00000000
	.align		4
        /*0004*/ 	.word	0xffffffff
	.align		4
        /*0008*/ 	.word	0x00000000
	.align		4
        /*000c*/ 	.word	0xfffffffe
	.align		4
        /*0010*/ 	.word	0x00000000
	.align		4
        /*0014*/ 	.word	0xfffffffd
	.align		4
        /*0018*/ 	.word	0x00000000
	.align		4
        /*001c*/ 	.word	0xfffffffc


//--------------------- .text._Z19reduceResultsKernelPiS_mm --------------------------
	.section	.text._Z19reduceResultsKernelPiS_mm,"ax",@progbits
	.align	128
        .global         _Z19reduceResultsKernelPiS_mm
        .type           _Z19reduceResultsKernelPiS_mm,@function
        .size           _Z19reduceResultsKernelPiS_mm,(.L_x_12 - _Z19reduceResultsKernelPiS_mm)
        .other          _Z19reduceResultsKernelPiS_mm,@"STO_CUDA_ENTRY STV_DEFAULT"
_Z19reduceResultsKernelPiS_mm:
.text._Z19reduceResultsKernelPiS_mm:
[----:B------:R-:W-:Y:S01]  /*0000*/  LDC R1, c[0x0][0x37c] ;  /* 0x0000df00ff017b82 */ /* 0x000fe20000000800 */
[----:B------:R-:W0:Y:S07]  /*0010*/  S2R R0, SR_TID.X ;  /* 0x0000000000007919 */ /* 0x000e2e0000002100 */
[----:B------:R-:W0:Y:S01]  /*0020*/  S2UR UR4, SR_CTAID.X ;  /* 0x00000000000479c3 */ /* 0x000e220000002500 */
[----:B------:R-:W1:Y:S07]  /*0030*/  LDCU.64 UR6, c[0x0][0x390] ;  /* 0x00007200ff0677ac */ /* 0x000e6e0008000a00 */
[----:B------:R-:W0:Y:S02]  /*0040*/  LDC R5, c[0x0][0x360] ;  /* 0x0000d800ff057b82 */ /* 0x000e240000000800 */
[----:B0-----:R-:W-:-:S04]  /*0050*/  IMAD R5, R5, UR4, R0 ;  /* 0x0000000405057c24 */ /* 0x001fc8000f8e0200 */
[----:B------:R-:W-:-:S04]  /*0060*/  IMAD.SHL.U32 R0, R5, 0x80, RZ ;  /* 0x0000008005007824 */ /* 0x000fc800078e00ff */
[----:B------:R-:W-:-:S05]  /*0070*/  VIADD R4, R0, 0x80 ;  /* 0x0000008000047836 */ /* 0x000fca0000000000 */
[----:B-1----:R-:W-:Y:S02]  /*0080*/  ISETP.GE.U32.AND P0, PT, R4, UR6, PT ;  /* 0x0000000604007c0c */ /* 0x002fe4000bf06070 */
[----:B------:R-:W-:-:S04]  /*0090*/  SHF.R.S32.HI R6, RZ, 0x1f, R4 ;  /* 0x0000001fff067819 */ /* 0x000fc80000011404 */
[----:B------:R-:W-:-:S13]  /*00a0*/  ISETP.GE.U32.AND.EX P0, PT, R6, UR7, PT, P0 ;  /* 0x0000000706007c0c */ /* 0x000fda000bf06100 */
[----:B------:R-:W-:Y:S05]  /*00b0*/  @P0 EXIT ;  /* 0x000000000000094d */ /* 0x000fea0003800000 */
[----:B------:R-:W0:Y:S01]  /*00c0*/  LDC.64 R2, c[0x0][0x388] ;  /* 0x0000e200ff027b82 */ /* 0x000e220000000a00 */
[----:B------:R-:W-:Y:S01]  /*00d0*/  IMAD.MOV.U32 R11, RZ, RZ, R6 ;  /* 0x000000ffff0b7224 */ /* 0x000fe200078e0006 */
[----:B------:R-:W-:Y:S01]  /*00e0*/  IADD3 R6, PT, PT, R0, 0xff, RZ ;  /* 0x000000ff00067810 */ /* 0x000fe20007ffe0ff */
[--C-:B------:R-:W-:Y:S01]  /*00f0*/  IMAD.MOV.U32 R0, RZ, RZ, R4.reuse ;  /* 0x000000ffff007224 */ /* 0x100fe200078e0004 */
[----:B------:R-:W1:Y:S01]  /*0100*/  LDCU.64 UR4, c[0x0][0x358] ;  /* 0x00006b00ff0477ac */ /* 0x000e620008000a00 */
[----:B------:R-:W-:Y:S01]  /*0110*/  IMAD.MOV.U32 R8, RZ, RZ, R4 ;  /* 0x000000ffff087224 */ /* 0x000fe200078e0004 */
[----:B------:R-:W2:Y:S02]  /*0120*/  LDCU.64 UR8, c[0x0][0x380] ;  /* 0x00007000ff0877ac */ /* 0x000ea40008000a00 */
[----:B012---:R-:W-:-:S07]  /*0130*/  IMAD.WIDE R2, R5, 0x4, R2 ;  /* 0x0000000405027825 */ /* 0x007fce00078e0202 */
.L_x_0:
[C---:B0-----:R-:W-:Y:S01]  /*0140*/  LEA R4, P0, R8.reuse, UR8, 0x2 ;  /* 0x0000000808047c11 */ /* 0x041fe2000f8010ff */
[----:B------:R-:W2:Y:S03]  /*0150*/  LDG.E R7, desc[UR4][R2.64] ;  /* 0x0000000402077981 */ /* 0x000ea6000c1e1900 */
[----:B------:R-:W-:-:S05]  /*0160*/  LEA.HI.X R5, R8, UR9, R11, 0x2, P0 ;  /* 0x0000000908057c11 */ /* 0x000fca00080f140b */
[----:B------:R-:W2:Y:S01]  /*0170*/  LDG.E R8, desc[UR4][R4.64] ;  /* 0x0000000404087981 */ /* 0x000ea2000c1e1900 */
[----:B------:R-:W-:Y:S02]  /*0180*/  IMAD.MOV.U32 R9, RZ, RZ, R0 ;  /* 0x000000ffff097224 */ /* 0x000fe400078e0000 */
[----:B------:R-:W-:-:S05]  /*0190*/  VIADD R0, R0, 0x1 ;  /* 0x0000000100007836 */ /* 0x000fca0000000000 */
[----:B------:R-:W-:Y:S02]  /*01a0*/  ISETP.GE.U32.AND P0, PT, R0, UR6, PT ;  /* 0x0000000600007c0c */ /* 0x000fe4000bf06070 */
[----:B------:R-:W-:Y:S02]  /*01b0*/  SHF.R.S32.HI R11, RZ, 0x1f, R0 ;  /* 0x0000001fff0b7819 */ /* 0x000fe40000011400 */
[----:B------:R-:W-:Y:S02]  /*01c0*/  ISETP.LT.AND P1, PT, R9, R6, PT ;  /* 0x000000060900720c */ /* 0x000fe40003f21270 */
[----:B------:R-:W-:Y:S02]  /*01d0*/  ISETP.GE.U32.AND.EX P0, PT, R11, UR7, PT, P0 ;  /* 0x000000070b007c0c */ /* 0x000fe4000bf06100 */
[----:B--2---:R-:W-:-:S05]  /*01e0*/  IADD3 R7, PT, PT, R7, R8, RZ ;  /* 0x0000000807077210 */ /* 0x004fca0007ffe0ff */
[----:B------:R0:W-:Y:S01]  /*01f0*/  STG.E desc[UR4][R4.64], R7 ;  /* 0x0000000704007986 */ /* 0x0001e2000c101904 */
[----:B------:R-:W-:-:S05]  /*0200*/  MOV R8, R0 ;  /* 0x0000000000087202 */ /* 0x000fca0000000f00 */
[----:B------:R-:W-:Y:S05]  /*0210*/  @!P0 BRA P1, `(.L_x_0) ;  /* 0xfffffffc00c88947 */ /* 0x000fea000083ffff */
[----:B------:R-:W-:Y:S05]  /*0220*/  EXIT ;  /* 0x000000000000794d */ /* 0x000fea0003800000 */
.L_x_1:
[----:B------:R-:W-:-:S00]  /*0230*/  BRA `(.L_x_1) ;  /* 0xfffffffc00fc7947 */ /* 0x000fc0000383ffff */
[----:B------:R-:W-:-:S00]  /*0240*/  NOP ;  /* 0x0000000000007918 */ /* 0x000fc00000000000 */
        /* <DEDUP_REMOVED lines=11> */
.L_x_12:


//--------------------- .text._Z22Brent_Kung_scan_kernelPim --------------------------
	.section	.text._Z22Brent_Kung_scan_kernelPim,"ax",@progbits
	.align	128
        .global         _Z22Brent_Kung_scan_kernelPim
        .type           _Z22Brent_Kung_scan_kernelPim,@function
        .size           _Z22Brent_Kung_scan_kernelPim,(.L_x_13 - _Z22Brent_Kung_scan_kernelPim)
        .other          _Z22Brent_Kung_scan_kernelPim,@"STO_CUDA_ENTRY STV_DEFAULT"
_Z22Brent_Kung_scan_kernelPim:
.text._Z22Brent_Kung_scan_kernelPim:
[----:B------:R-:W-:Y:S01]  /*0000*/  LDC R1, c[0x0][0x37c] ;  /* 0x0000df00ff017b82 */ /* 0x000fe20000000800 */
[----:B------:R-:W0:Y:S07]  /*0010*/  S2R R0, SR_TID.X ;  /* 0x0000000000007919 */ /* 0x000e2e0000002100 */
[----:B------:R-:W1:Y:S01]  /*0020*/  S2UR UR4, SR_CTAID.X ;  /* 0x00000000000479c3 */ /* 0x000e620000002500 */
[----:B------:R-:W2:Y:S01]  /*0030*/  LDCU.64 UR8, c[0x0][0x388] ;  /* 0x00007100ff0877ac */ /* 0x000ea20008000a00 */
[----:B------:R-:W3:Y:S06]  /*0040*/  LDCU.64 UR6, c[0x0][0x358] ;  /* 0x00006b00ff0677ac */ /* 0x000eec0008000a00 */
[----:B------:R-:W1:Y:S08]  /*0050*/  LDC R18, c[0x0][0x360] ;  /* 0x0000d800ff127b82 */ /* 0x000e700000000800 */
[----:B------:R-:W4:Y:S01]  /*0060*/  LDC.64 R4, c[0x0][0x380] ;  /* 0x0000e000ff047b82 */ /* 0x000f220000000a00 */
[----:B-1----:R-:W-:-:S04]  /*0070*/  IMAD R7, R18, UR4, RZ ;  /* 0x0000000412077c24 */ /* 0x002fc8000f8e02ff */
[----:B0-----:R-:W-:-:S04]  /*0080*/  IMAD R7, R7, 0x2, R0 ;  /* 0x0000000207077824 */ /* 0x001fc800078e0200 */
[C---:B------:R-:W-:Y:S01]  /*0090*/  IMAD.IADD R6, R7.reuse, 0x1, R18 ;  /* 0x0000000107067824 */ /* 0x040fe200078e0212 */
[C---:B--2---:R-:W-:Y:S01]  /*00a0*/  ISETP.GE.U32.AND P0, PT, R7.reuse, UR8, PT ;  /* 0x0000000807007c0c */ /* 0x044fe2000bf06070 */
[----:B----4-:R-:W-:Y:S01]  /*00b0*/  IMAD.WIDE R2, R7, 0x4, R4 ;  /* 0x0000000407027825 */ /* 0x010fe200078e0204 */
[----:B------:R-:W-:Y:S02]  /*00c0*/  SHF.R.S32.HI R16, RZ, 0x1f, R7 ;  /* 0x0000001fff107819 */ /* 0x000fe40000011407 */
[C---:B------:R-:W-:Y:S01]  /*00d0*/  ISETP.GE.U32.AND P1, PT, R6.reuse, UR8, PT ;  /* 0x0000000806007c0c */ /* 0x040fe2000bf26070 */
[----:B------:R-:W-:Y:S01]  /*00e0*/  IMAD.WIDE.U32 R4, R6, 0x4, R4 ;  /* 0x0000000406047825 */ /* 0x000fe200078e0004 */
[----:B------:R-:W-:Y:S02]  /*00f0*/  ISETP.GE.U32.AND.EX P0, PT, R16, UR9, PT, P0 ;  /* 0x0000000910007c0c */ /* 0x000fe4000bf06100 */
[----:B------:R-:W-:-:S11]  /*0100*/  ISETP.GE.U32.AND.EX P1, PT, RZ, UR9, PT, P1 ;  /* 0x00000009ff007c0c */ /* 0x000fd6000bf26110 */
[----:B---3--:R-:W2:Y:S04]  /*0110*/  @!P0 LDG.E R10, desc[UR6][R2.64] ;  /* 0x00000006020a8981 */ /* 0x008ea8000c1e1900 */
[----:B------:R-:W3:Y:S01]  /*0120*/  @!P1 LDG.E R13, desc[UR6][R4.64] ;  /* 0x00000006040d9981 */ /* 0x000ee2000c1e1900 */
[----:B------:R-:W0:Y:S01]  /*0130*/  S2UR UR5, SR_CgaCtaId ;  /* 0x00000000000579c3 */ /* 0x000e220000008800 */
[----:B------:R-:W-:Y:S01]  /*0140*/  UMOV UR4, 0x400 ;  /* 0x0000040000047882 */ /* 0x000fe20000000000 */
[----:B------:R-:W-:Y:S01]  /*0150*/  IMAD.MOV.U32 R15, RZ, RZ, 0x1 ;  /* 0x00000001ff0f7424 */ /* 0x000fe200078e00ff */
[----:B------:R-:W-:Y:S01]  /*0160*/  LEA R12, R0, 0x2, 0x1 ;  /* 0x00000002000c7811 */ /* 0x000fe200078e08ff */
[----:B0-----:R-:W-:-:S06]  /*0170*/  ULEA UR4, UR5, UR4, 0x18 ;  /* 0x0000000405047291 */ /* 0x001fcc000f8ec0ff */
[----:B------:R-:W-:-:S04]  /*0180*/  IMAD.U32 R11, RZ, RZ, UR4 ;  /* 0x00000004ff0b7e24 */ /* 0x000fc8000f8e00ff */
[----:B------:R-:W-:-:S04]  /*0190*/  IMAD R9, R0, 0x4, R11 ;  /* 0x0000000400097824 */ /* 0x000fc800078e020b */
[----:B------:R-:W-:Y:S01]  /*01a0*/  IMAD R8, R18, 0x4, R9 ;  /* 0x0000000412087824 */ /* 0x000fe200078e0209 */
[----:B--2---:R0:W-:Y:S04]  /*01b0*/  @!P0 STS [R9], R10 ;  /* 0x0000000a09008388 */ /* 0x0041e80000000800 */
[----:B---3--:R0:W-:Y:S02]  /*01c0*/  @!P1 STS [R8], R13 ;  /* 0x0000000d08009388 */ /* 0x0081e40000000800 */
.L_x_2:
[----:B0-----:R-:W-:Y:S01]  /*01d0*/  IMAD R10, R12, R15, RZ ;  /* 0x0000000f0c0a7224 */ /* 0x001fe200078e02ff */
[----:B------:R-:W-:Y:S04]  /*01e0*/  BAR.SYNC.DEFER_BLOCKING 0x0 ;  /* 0x0000000000007b1d */ /* 0x000fe80000010000 */
[----:B------:R-:W-:-:S13]  /*01f0*/  ISETP.GT.U32.AND P0, PT, R10, 0x800, PT ;  /* 0x000008000a00780c */ /* 0x000fda0003f04070 */
[----:B------:R-:W-:-:S04]  /*0200*/  @!P0 IMAD.IADD R10, R10, 0x1, -R15 ;  /* 0x000000010a0a8824 */ /* 0x000fc800078e0a0f */
[----:B------:R-:W-:-:S04]  /*0210*/  @!P0 IMAD R10, R10, 0x4, R11 ;  /* 0x000000040a0a8824 */ /* 0x000fc800078e020b */
[C---:B------:R-:W-:Y:S02]  /*0220*/  @!P0 IMAD R13, R15.reuse, 0x4, R10 ;  /* 0x000000040f0d8824 */ /* 0x040fe400078e020a */
[----:B------:R-:W-:Y:S01]  /*0230*/  @!P0 LDS R10, [R10+-0x4] ;  /* 0xfffffc000a0a8984 */ /* 0x000fe20000000800 */
[----:B------:R-:W-:-:S03]  /*0240*/  IMAD.SHL.U32 R15, R15, 0x2, RZ ;  /* 0x000000020f0f7824 */ /* 0x000fc600078e00ff */
[----:B------:R-:W0:Y:S02]  /*0250*/  @!P0 LDS R17, [R13+-0x4] ;  /* 0xfffffc000d118984 */ /* 0x000e240000000800 */
[----:B0-----:R-:W-:-:S05]  /*0260*/  @!P0 IMAD.IADD R14, R10, 0x1, R17 ;  /* 0x000000010a0e8824 */ /* 0x001fca00078e0211 */
[----:B------:R1:W-:Y:S01]  /*0270*/  @!P0 STS [R13+-0x4], R14 ;  /* 0xfffffc0e0d008388 */ /* 0x0003e20000000800 */
[----:B------:R-:W-:-:S13]  /*0280*/  ISETP.GT.U32.AND P0, PT, R15, R18, PT ;  /* 0x000000120f00720c */ /* 0x000fda0003f04070 */
[----:B-1----:R-:W-:Y:S05]  /*0290*/  @!P0 BRA `(.L_x_2) ;  /* 0xfffffffc00cc8947 */ /* 0x002fea000383ffff */
[----:B------:R-:W-:Y:S01]  /*02a0*/  BAR.SYNC.DEFER_BLOCKING 0x0 ;  /* 0x0000000000007b1d */ /* 0x000fe20000010000 */
[C---:B------:R-:W-:Y:S02]  /*02b0*/  ISETP.NE.AND P0, PT, R0.reuse, RZ, PT ;  /* 0x000000ff0000720c */ /* 0x040fe40003f05270 */
[----:B------:R-:W-:-:S03]  /*02c0*/  ISETP.GT.U32.AND P1, PT, R0, 0x2, PT ;  /* 0x000000020000780c */ /* 0x000fc60003f24070 */
[----:B------:R-:W0:Y:S08]  /*02d0*/  LDCU.64 UR4, c[0x0][0x388] ;  /* 0x00007100ff0477ac */ /* 0x000e300008000a00 */
[----:B------:R-:W1:Y:S01]  /*02e0*/  @!P0 S2R R13, SR_CgaCtaId ;  /* 0x00000000000d8919 */ /* 0x000e620000008800 */
[----:B------:R-:W-:Y:S02]  /*02f0*/  @!P0 MOV R10, 0x400 ;  /* 0x00000400000a8802 */ /* 0x000fe40000000f00 */
[----:B------:R-:W-:-:S02]  /*0300*/  @!P1 LEA R12, R0, 0x800, 0xb ;  /* 0x00000800000c9811 */ /* 0x000fc400078e58ff */
[----:B-1----:R-:W-:-:S05]  /*0310*/  @!P0 LEA R11, R13, R10, 0x18 ;  /* 0x0000000a0d0b8211 */ /* 0x002fca00078ec0ff */
[----:B------:R-:W-:Y:S01]  /*0320*/  @!P0 LDS R10, [R11+0xffc] ;  /* 0x000ffc000b0a8984 */ /* 0x000fe20000000800 */
[----:B------:R-:W-:-:S03]  /*0330*/  @!P1 IMAD.IADD R12, R11, 0x1, R12 ;  /* 0x000000010b0c9824 */ /* 0x000fc600078e020c */
[----:B------:R-:W1:Y:S02]  /*0340*/  @!P0 LDS R13, [R11+0x17fc] ;  /* 0x0017fc000b0d8984 */ /* 0x000e640000000800 */
[----:B-1----:R-:W-:-:S05]  /*0350*/  @!P0 IMAD.IADD R10, R10, 0x1, R13 ;  /* 0x000000010a0a8824 */ /* 0x002fca00078e020d */
[----:B------:R-:W-:Y:S01]  /*0360*/  @!P0 STS [R11+0x17fc], R10 ;  /* 0x0017fc0a0b008388 */ /* 0x000fe20000000800 */
[----:B------:R-:W-:Y:S01]  /*0370*/  BAR.SYNC.DEFER_BLOCKING 0x0 ;  /* 0x0000000000007b1d */ /* 0x000fe20000010000 */
[----:B------:R-:W-:-:S13]  /*0380*/  ISETP.GT.U32.AND P0, PT, R0, 0x6, PT ;  /* 0x000000060000780c */ /* 0x000fda0003f04070 */
[----:B------:R-:W-:-:S05]  /*0390*/  @!P0 LEA R18, R0, 0x400, 0xa ;  /* 0x0000040000128811 */ /* 0x000fca00078e50ff */
[----:B------:R-:W-:Y:S01]  /*03a0*/  @!P0 IMAD.IADD R18, R11, 0x1, R18 ;  /* 0x000000010b128824 */ /* 0x000fe200078e0212 */
[----:B------:R-:W-:Y:S04]  /*03b0*/  @!P1 LDS R13, [R12+-0x4] ;  /* 0xfffffc000c0d9984 */ /* 0x000fe80000000800 */
        /* <DEDUP_REMOVED lines=9> */
[----:B-1----:R-:W-:-:S05]  /*0450*/  @!P0 IADD3 R15, PT, PT, R14, R15, RZ ;  /* 0x0000000f0e0f8210 */ /* 0x002fca0007ffe0ff */
        /* <DEDUP_REMOVED lines=42> */
[----:B------:R-:W-:-:S13]  /*0700*/  ISETP.NE.AND P1, PT, R0, 0x3ff, PT ;  /* 0x000003ff0000780c */ /* 0x000fda0003f25270 */
[----:B------:R-:W-:Y:S01]  /*0710*/  @P1 IMAD R0, R0, 0x4, R9 ;  /* 0x0000000400001824 */ /* 0x000fe200078e0209 */
[----:B------:R-:W-:Y:S04]  /*0720*/  @!P0 LDS R11, [R18+-0x4] ;  /* 0xfffffc00120b8984 */ /* 0x000fe80000000800 */
[----:B------:R-:W1:Y:S02]  /*0730*/  @!P0 LDS R10, [R18+0x4] ;  /* 0x00000400120a8984 */ /* 0x000e640000000800 */
[----:B-1----:R-:W-:-:S05]  /*0740*/  @!P0 IMAD.IADD R11, R11, 0x1, R10 ;  /* 0x000000010b0b8824 */ /* 0x002fca00078e020a */
[----:B------:R-:W-:Y:S01]  /*0750*/  @!P0 STS [R18+0x4], R11 ;  /* 0x0000040b12008388 */ /* 0x000fe20000000800 */
[----:B------:R-:W-:Y:S01]  /*0760*/  BAR.SYNC.DEFER_BLOCKING 0x0 ;  /* 0x0000000000007b1d */ /* 0x000fe20000010000 */
[----:B0-----:R-:W-:-:S04]  /*0770*/  ISETP.GE.U32.AND P0, PT, R7, UR4, PT ;  /* 0x0000000407007c0c */ /* 0x001fc8000bf06070 */
[----:B------:R-:W-:Y:S01]  /*0780*/  ISETP.GE.U32.AND.EX P0, PT, R16, UR5, PT, P0 ;  /* 0x0000000510007c0c */ /* 0x000fe2000bf06100 */
[----:B------:R-:W-:Y:S04]  /*0790*/  @P1 LDS R10, [R0+0x4] ;  /* 0x00000400000a1984 */ /* 0x000fe80000000800 */
[----:B------:R-:W0:Y:S02]  /*07a0*/  @P1 LDS R15, [R0+0x8] ;  /* 0x00000800000f1984 */ /* 0x000e240000000800 */
[----:B0-----:R-:W-:-:S05]  /*07b0*/  @P1 IMAD.IADD R15, R10, 0x1, R15 ;  /* 0x000000010a0f1824 */ /* 0x001fca00078e020f */
[----:B------:R-:W-:Y:S01]  /*07c0*/  @P1 STS [R0+0x8], R15 ;  /* 0x0000080f00001388 */ /* 0x000fe20000000800 */
[----:B------:R-:W-:Y:S01]  /*07d0*/  BAR.SYNC.DEFER_BLOCKING 0x0 ;  /* 0x0000000000007b1d */ /* 0x000fe20000010000 */
[----:B------:R-:W-:-:S04]  /*07e0*/  ISETP.GE.U32.AND P1, PT, R6, UR4, PT ;  /* 0x0000000406007c0c */ /* 0x000fc8000bf26070 */
[----:B------:R-:W-:Y:S01]  /*07f0*/  ISETP.GE.U32.AND.EX P1, PT, RZ, UR5, PT, P1 ;  /* 0x00000005ff007c0c */ /* 0x000fe2000bf26110 */
[----:B------:R-:W0:Y:S04]  /*0800*/  @!P0 LDS R9, [R9] ;  /* 0x0000000009098984 */ /* 0x000e280000000800 */
[----:B0-----:R0:W-:Y:S08]  /*0810*/  @!P0 STG.E desc[UR6][R2.64], R9 ;  /* 0x0000000902008986 */ /* 0x0011f0000c101906 */
[----:B------:R-:W-:Y:S05]  /*0820*/  @P1 EXIT ;  /* 0x000000000000194d */ /* 0x000fea0003800000 */
[----:B0-----:R-:W0:Y:S04]  /*0830*/  LDS R3, [R8] ;  /* 0x0000000008037984 */ /* 0x001e280000000800 */
[----:B0-----:R-:W-:Y:S01]  /*0840*/  STG.E desc[UR6][R4.64], R3 ;  /* 0x0000000304007986 */ /* 0x001fe2000c101906 */
[----:B------:R-:W-:Y:S05]  /*0850*/  EXIT ;  /* 0x000000000000794d */ /* 0x000fea0003800000 */
.L_x_3:
        /* <DEDUP_REMOVED lines=10> */
.L_x_13:


//--------------------- .text._Z12prefixSumMapPiS_mm --------------------------
	.section	.text._Z12prefixSumMapPiS_mm,"ax",@progbits
	.align	128
        .global         _Z12prefixSumMapPiS_mm
        .type           _Z12prefixSumMapPiS_mm,@function
        .size           _Z12prefixSumMapPiS_mm,(.L_x_14 - _Z12prefixSumMapPiS_mm)
        .other          _Z12prefixSumMapPiS_mm,@"STO_CUDA_ENTRY STV_DEFAULT"
_Z12prefixSumMapPiS_mm:
.text._Z12prefixSumMapPiS_mm:
[----:B------:R-:W-:Y:S01]  /*0000*/  LDC R1, c[0x0][0x37c] ;  /* 0x0000df00ff017b82 */ /* 0x000fe20000000800 */
[----:B------:R-:W0:Y:S07]  /*0010*/  S2R R0, SR_TID.X ;  /* 0x0000000000007919 */ /* 0x000e2e0000002100 */
[----:B------:R-:W0:Y:S01]  /*0020*/  S2UR UR4, SR_CTAID.X ;  /* 0x00000000000479c3 */ /* 0x000e220000002500 */
[----:B------:R-:W1:Y:S01]  /*0030*/  LDCU.64 UR6, c[0x0][0x390] ;  /* 0x00007200ff0677ac */ /* 0x000e620008000a00 */
[----:B------:R-:W-:Y:S01]  /*0040*/  BSSY.RECONVERGENT B0, `(.L_x_4) ;  /* 0x0000023000007945 */ /* 0x000fe20003800200 */
[----:B------:R-:W2:Y:S05]  /*0050*/  LDCU.64 UR8, c[0x0][0x380] ;  /* 0x00007000ff0877ac */ /* 0x000eaa0008000a00 */
[----:B------:R-:W0:Y:S02]  /*0060*/  LDC R9, c[0x0][0x360] ;  /* 0x0000d800ff097b82 */ /* 0x000e240000000800 */
[----:B0-----:R-:W-:Y:S01]  /*0070*/  IMAD R9, R9, UR4, R0 ;  /* 0x0000000409097c24 */ /* 0x001fe2000f8e0200 */
[----:B------:R-:W0:Y:S03]  /*0080*/  LDCU.64 UR4, c[0x0][0x358] ;  /* 0x00006b00ff0477ac */ /* 0x000e260008000a00 */
[----:B------:R-:W-:-:S04]  /*0090*/  IMAD.SHL.U32 R11, R9, 0x80, RZ ;  /* 0x00000080090b7824 */ /* 0x000fc800078e00ff */
[C---:B------:R-:W-:Y:S02]  /*00a0*/  VIADD R4, R11.reuse, 0x1 ;  /* 0x000000010b047836 */ /* 0x040fe40000000000 */
[----:B------:R-:W-:-:S03]  /*00b0*/  VIADD R0, R11, 0x80 ;  /* 0x000000800b007836 */ /* 0x000fc60000000000 */
[----:B-1----:R-:W-:Y:S02]  /*00c0*/  ISETP.GE.U32.AND P1, PT, R4, UR6, PT ;  /* 0x0000000604007c0c */ /* 0x002fe4000bf26070 */
[----:B------:R-:W-:Y:S02]  /*00d0*/  SHF.R.S32.HI R5, RZ, 0x1f, R4 ;  /* 0x0000001fff057819 */ /* 0x000fe40000011404 */
[----:B------:R-:W-:Y:S02]  /*00e0*/  ISETP.GE.U32.AND P0, PT, R0, UR6, PT ;  /* 0x0000000600007c0c */ /* 0x000fe4000bf06070 */
[----:B------:R-:W-:Y:S02]  /*00f0*/  ISETP.GE.U32.AND.EX P1, PT, R5, UR7, PT, P1 ;  /* 0x0000000705007c0c */ /* 0x000fe4000bf26110 */
[----:B------:R-:W-:-:S04]  /*0100*/  SHF.R.S32.HI R2, RZ, 0x1f, R0 ;  /* 0x0000001fff027819 */ /* 0x000fc80000011400 */
[----:B------:R-:W-:-:S07]  /*0110*/  ISETP.GE.U32.AND.EX P0, PT, R2, UR7, PT, P0 ;  /* 0x0000000702007c0c */ /* 0x000fce000bf06100 */
[----:B0-2---:R-:W-:Y:S06]  /*0120*/  @P1 BRA `(.L_x_5) ;  /* 0x0000000000501947 */ /* 0x005fec0003800000 */
[----:B------:R-:W0:Y:S01]  /*0130*/  LDC.64 R2, c[0x0][0x380] ;  /* 0x0000e000ff027b82 */ /* 0x000e220000000a00 */
[----:B------:R-:W-:Y:S01]  /*0140*/  MOV R10, R5 ;  /* 0x00000005000a7202 */ /* 0x000fe20000000f00 */
[--C-:B------:R-:W-:Y:S01]  /*0150*/  IMAD.MOV.U32 R8, RZ, RZ, R4.reuse ;  /* 0x000000ffff087224 */ /* 0x100fe200078e0004 */
[----:B------:R-:W-:Y:S01]  /*0160*/  MOV R13, R11 ;  /* 0x0000000b000d7202 */ /* 0x000fe20000000f00 */
[----:B------:R-:W-:-:S07]  /*0170*/  IMAD.MOV.U32 R17, RZ, RZ, R4 ;  /* 0x000000ffff117224 */ /* 0x000fce00078e0004 */
.L_x_6:
[----:B-1----:R-:W-:Y:S01]  /*0180*/  LEA R6, P1, R17, UR8, 0x2 ;  /* 0x0000000811067c11 */ /* 0x002fe2000f8210ff */
[----:B0-----:R-:W-:-:S03]  /*0190*/  IMAD.WIDE R4, R13, 0x4, R2 ;  /* 0x000000040d047825 */ /* 0x001fc600078e0202 */
[----:B------:R-:W-:-:S03]  /*01a0*/  LEA.HI.X R7, R17, UR9, R10, 0x2, P1 ;  /* 0x0000000911077c11 */ /* 0x000fc600088f140a */
[----:B------:R-:W2:Y:S04]  /*01b0*/  LDG.E R4, desc[UR4][R4.64] ;  /* 0x0000000404047981 */ /* 0x000ea8000c1e1900 */
[----:B------:R-:W2:Y:S01]  /*01c0*/  LDG.E R13, desc[UR4][R6.64] ;  /* 0x00000004060d7981 */ /* 0x000ea2000c1e1900 */
[----:B------:R-:W-:-:S05]  /*01d0*/  VIADD R17, R8, 0x1 ;  /* 0x0000000108117836 */ /* 0x000fca0000000000 */
[C---:B------:R-:W-:Y:S02]  /*01e0*/  ISETP.GE.U32.AND P1, PT, R17.reuse, UR6, PT ;  /* 0x0000000611007c0c */ /* 0x040fe4000bf26070 */
[----:B------:R-:W-:Y:S02]  /*01f0*/  SHF.R.S32.HI R10, RZ, 0x1f, R17 ;  /* 0x0000001fff0a7819 */ /* 0x000fe40000011411 */
[----:B------:R-:W-:Y:S02]  /*0200*/  ISETP.LT.AND P2, PT, R17, R0, PT ;  /* 0x000000001100720c */ /* 0x000fe40003f41270 */
[----:B------:R-:W-:Y:S01]  /*0210*/  ISETP.GE.U32.AND.EX P1, PT, R10, UR7, PT, P1 ;  /* 0x000000070a007c0c */ /* 0x000fe2000bf26110 */
[----:B--2---:R-:W-:Y:S01]  /*0220*/  IMAD.IADD R15, R4, 0x1, R13 ;  /* 0x00000001040f7824 */ /* 0x004fe200078e020d */
[----:B------:R-:W-:Y:S01]  /*0230*/  MOV R13, R8 ;  /* 0x00000008000d7202 */ /* 0x000fe20000000f00 */
[----:B------:R-:W-:-:S03]  /*0240*/  IMAD.MOV.U32 R8, RZ, RZ, R17 ;  /* 0x000000ffff087224 */ /* 0x000fc600078e0011 */
[----:B------:R1:W-:Y:S07]  /*0250*/  STG.E desc[UR4][R6.64], R15 ;  /* 0x0000000f06007986 */ /* 0x0003ee000c101904 */
[----:B------:R-:W-:Y:S05]  /*0260*/  @!P1 BRA P2, `(.L_x_6) ;  /* 0xfffffffc00c49947 */ /* 0x000fea000103ffff */
.L_x_5:
[----:B------:R-:W-:Y:S05]  /*0270*/  BSYNC.RECONVERGENT B0 ;  /* 0x0000000000007941 */ /* 0x000fea0003800200 */
.L_x_4:
[----:B------:R-:W-:Y:S06]  /*0280*/  BAR.SYNC.DEFER_BLOCKING 0x0 ;  /* 0x0000000000007b1d */ /* 0x000fec0000010000 */
[----:B------:R-:W-:Y:S05]  /*0290*/  @P0 EXIT ;  /* 0x000000000000094d */ /* 0x000fea0003800000 */
[----:B------:R-:W0:Y:S08]  /*02a0*/  LDC.64 R2, c[0x0][0x380] ;  /* 0x0000e000ff027b82 */ /* 0x000e300000000a00 */
[----:B------:R-:W2:Y:S01]  /*02b0*/  LDC.64 R4, c[0x0][0x388] ;  /* 0x0000e200ff047b82 */ /* 0x000ea20000000a00 */
[----:B0-----:R-:W-:-:S06]  /*02c0*/  IMAD.WIDE R2, R11, 0x4, R2 ;  /* 0x000000040b027825 */ /* 0x001fcc00078e0202 */
[----:B------:R-:W3:Y:S01]  /*02d0*/  LDG.E R3, desc[UR4][R2.64+0x1fc] ;  /* 0x0001fc0402037981 */ /* 0x000ee2000c1e1900 */
[----:B--2---:R-:W-:-:S05]  /*02e0*/  IMAD.WIDE R4, R9, 0x4, R4 ;  /* 0x0000000409047825 */ /* 0x004fca00078e0204 */
[----:B---3--:R-:W-:Y:S01]  /*02f0*/  STG.E desc[UR4][R4.64], R3 ;  /* 0x0000000304007986 */ /* 0x008fe2000c101904 */
[----:B------:R-:W-:Y:S05]  /*0300*/  EXIT ;  /* 0x000000000000794d */ /* 0x000fea0003800000 */
.L_x_7:
        /* <DEDUP_REMOVED lines=15> */
.L_x_14:


//--------------------- .text._Z13prefixSumCUDAPim --------------------------
	.section	.text._Z13prefixSumCUDAPim,"ax",@progbits
	.align	128
        .global         _Z13prefixSumCUDAPim
        .type           _Z13prefixSumCUDAPim,@function
        .size           _Z13prefixSumCUDAPim,(.L_x_15 - _Z13prefixSumCUDAPim)
        .other          _Z13prefixSumCUDAPim,@"STO_CUDA_ENTRY STV_DEFAULT"
_Z13prefixSumCUDAPim:
.text._Z13prefixSumCUDAPim:
[----:B------:R-:W-:Y:S01]  /*0000*/  LDC R1, c[0x0][0x37c] ;  /* 0x0000df00ff017b82 */ /* 0x000fe20000000800 */
[----:B------:R-:W0:Y:S01]  /*0010*/  LDCU.64 UR4, c[0x0][0x388] ;  /* 0x00007100ff0477ac */ /* 0x000e220008000a00 */
[----:B------:R-:W-:Y:S01]  /*0020*/  IMAD.MOV.U32 R5, RZ, RZ, 0x3dc6b27f ;  /* 0x3dc6b27fff057424 */ /* 0x000fe200078e00ff */
[----:B------:R-:W1:Y:S01]  /*0030*/  S2R R7, SR_TID.X ;  /* 0x0000000000077919 */ /* 0x000e620000002100 */
[----:B0-----:R-:W0:Y:S01]  /*0040*/  I2F.U64 R0, UR4 ;  /* 0x0000000400007d12 */ /* 0x001e220008301000 */
[----:B------:R-:W2:Y:S01]  /*0050*/  LDCU.64 UR4, c[0x0][0x388] ;  /* 0x00007100ff0477ac */ /* 0x000ea20008000a00 */
[C---:B0-----:R-:W-:Y:S01]  /*0060*/  VIADD R2, R0.reuse, 0xc0cafb0d ;  /* 0xc0cafb0d00027836 */ /* 0x041fe20000000000 */
[----:B------:R-:W-:Y:S02]  /*0070*/  ISETP.GT.U32.AND P1, PT, R0, 0x7f7fffff, PT ;  /* 0x7f7fffff0000780c */ /* 0x000fe40003f24070 */
[----:B--2---:R-:W-:Y:S01]  /*0080*/  ISETP.NE.U32.AND P0, PT, RZ, UR4, PT ;  /* 0x00000004ff007c0c */ /* 0x004fe2000bf05070 */
[----:B------:R-:W0:Y:S01]  /*0090*/  S2UR UR4, SR_CTAID.X ;  /* 0x00000000000479c3 */ /* 0x000e220000002500 */
[----:B------:R-:W-:-:S02]  /*00a0*/  LOP3.LUT R3, R2, 0xff800000, RZ, 0xc0, !PT ;  /* 0xff80000002037812 */ /* 0x000fc400078ec0ff */
[----:B------:R-:W-:-:S03]  /*00b0*/  ISETP.NE.AND.EX P0, PT, RZ, UR5, PT, P0 ;  /* 0x00000005ff007c0c */ /* 0x000fc6000bf05300 */
[----:B------:R-:W-:Y:S01]  /*00c0*/  IMAD.IADD R2, R0, 0x1, -R3 ;  /* 0x0000000100027824 */ /* 0x000fe200078e0a03 */
[----:B------:R-:W-:-:S03]  /*00d0*/  I2FP.F32.S32 R3, R3 ;  /* 0x0000000300037245 */ /* 0x000fc60000201400 */
[----:B------:R-:W-:Y:S01]  /*00e0*/  FADD R4, R2, -1 ;  /* 0xbf80000002047421 */ /* 0x000fe20000000000 */
[----:B------:R-:W-:-:S03]  /*00f0*/  FSEL R2, RZ, -23, P0 ;  /* 0xc1b80000ff027808 */ /* 0x000fc60000000000 */
[C---:B------:R-:W-:Y:S02]  /*0100*/  FFMA R5, R4.reuse, R5, -0.16845393180847167969 ;  /* 0xbe2c7f3004057423 */ /* 0x040fe40000000005 */
[----:B------:R-:W-:Y:S01]  /*0110*/  FFMA R2, R3, 1.1920928955078125e-07, R2 ;  /* 0x3400000003027823 */ /* 0x000fe20000000002 */
[----:B------:R-:W-:Y:S01]  /*0120*/  MOV R3, 0x7f800000 ;  /* 0x7f80000000037802 */ /* 0x000fe20000000f00 */
[----:B------:R-:W-:-:S04]  /*0130*/  FFMA R5, R4, R5, 0.1716887056827545166 ;  /* 0x3e2fcf2a04057423 */ /* 0x000fc80000000005 */
[----:B------:R-:W-:-:S04]  /*0140*/  FFMA R5, R4, R5, -0.17900948226451873779 ;  /* 0xbe374e4304057423 */ /* 0x000fc80000000005 */
[----:B------:R-:W-:-:S04]  /*0150*/  FFMA R5, R4, R5, 0.20512372255325317383 ;  /* 0x3e520bf404057423 */ /* 0x000fc80000000005 */
[----:B------:R-:W-:-:S04]  /*0160*/  FFMA R5, R4, R5, -0.24046532809734344482 ;  /* 0xbe763c8b04057423 */ /* 0x000fc80000000005 */
[----:B------:R-:W-:-:S04]  /*0170*/  FFMA R5, R4, R5, 0.28857114911079406738 ;  /* 0x3e93bf9904057423 */ /* 0x000fc80000000005 */
[----:B------:R-:W-:-:S04]  /*0180*/  FFMA R5, R4, R5, -0.36067417263984680176 ;  /* 0xbeb8aa4904057423 */ /* 0x000fc80000000005 */
[----:B------:R-:W-:-:S04]  /*0190*/  FFMA R5, R4, R5, 0.48089820146560668945 ;  /* 0x3ef6384a04057423 */ /* 0x000fc80000000005 */
[----:B------:R-:W-:-:S04]  /*01a0*/  FFMA R5, R4, R5, -0.72134751081466674805 ;  /* 0xbf38aa3b04057423 */ /* 0x000fc80000000005 */
[----:B------:R-:W-:-:S04]  /*01b0*/  FMUL R5, R4, R5 ;  /* 0x0000000504057220 */ /* 0x000fc80000400000 */
[----:B------:R-:W-:-:S04]  /*01c0*/  FMUL R5, R4, R5 ;  /* 0x0000000504057220 */ /* 0x000fc80000400000 */
[----:B------:R-:W-:Y:S02]  /*01d0*/  FFMA R5, R4, 1.4426950216293334961, R5 ;  /* 0x3fb8aa3b04057823 */ /* 0x000fe40000000005 */
[----:B------:R-:W2:Y:S02]  /*01e0*/  LDC R4, c[0x0][0x360] ;  /* 0x0000d800ff047b82 */ /* 0x000ea40000000800 */
[----:B------:R-:W-:Y:S01]  /*01f0*/  FADD R2, R2, R5 ;  /* 0x0000000502027221 */ /* 0x000fe20000000000 */
[----:B------:R-:W-:-:S06]  /*0200*/  @P1 FFMA R2, R0, R3, +INF ;  /* 0x7f80000000021423 */ /* 0x000fcc0000000003 */
[----:B------:R-:W3:Y:S02]  /*0210*/  FRND.CEIL R2, R2 ;  /* 0x0000000200027307 */ /* 0x000ee40000209000 */
[----:B---3--:R-:W-:-:S06]  /*0220*/  FSEL R0, R2, -INF , P0 ;  /* 0xff80000002007808 */ /* 0x008fcc0000000000 */
[----:B------:R-:W3:Y:S02]  /*0230*/  F2I.TRUNC.NTZ R6, R0 ;  /* 0x0000000000067305 */ /* 0x000ee4000020f100 */
[----:B---3--:R-:W-:-:S13]  /*0240*/  ISETP.GE.AND P0, PT, R6, 0x1, PT ;  /* 0x000000010600780c */ /* 0x008fda0003f06270 */
[----:B012---:R-:W-:Y:S05]  /*0250*/  @!P0 EXIT ;  /* 0x000000000000894d */ /* 0x007fea0003800000 */
[----:B------:R-:W0:Y:S01]  /*0260*/  LDC.64 R2, c[0x0][0x380] ;  /* 0x0000e000ff027b82 */ /* 0x000e220000000a00 */
[----:B------:R-:W-:Y:S01]  /*0270*/  ISETP.GE.U32.AND P0, PT, R6, 0x4, PT ;  /* 0x000000040600780c */ /* 0x000fe20003f06070 */
[----:B------:R-:W-:Y:S01]  /*0280*/  IMAD R0, R4, UR4, R7 ;  /* 0x0000000404007c24 */ /* 0x000fe2000f8e0207 */
[----:B------:R-:W-:Y:S01]  /*0290*/  LOP3.LUT R5, R6, 0x3, RZ, 0xc0, !PT ;  /* 0x0000000306057812 */ /* 0x000fe200078ec0ff */
[----:B------:R-:W1:Y:S01]  /*02a0*/  LDCU.64 UR6, c[0x0][0x358] ;  /* 0x00006b00ff0677ac */ /* 0x000e620008000a00 */
[----:B------:R-:W-:Y:S02]  /*02b0*/  IMAD.MOV.U32 R4, RZ, RZ, RZ ;  /* 0x000000ffff047224 */ /* 0x000fe400078e00ff */
[----:B------:R-:W-:Y:S02]  /*02c0*/  ISETP.NE.AND P3, PT, R5, RZ, PT ;  /* 0x000000ff0500720c */ /* 0x000fe40003f65270 */
[----:B------:R-:W-:Y:S01]  /*02d0*/  SHF.R.S32.HI R12, RZ, 0x1f, R0 ;  /* 0x0000001fff0c7819 */ /* 0x000fe20000011400 */
[----:B0-----:R-:W-:-:S04]  /*02e0*/  IMAD.WIDE R2, R0, 0x4, R2 ;  /* 0x0000000400027825 */ /* 0x001fc800078e0202 */
[----:B-1----:R-:W-:Y:S06]  /*02f0*/  @!P0 BRA `(.L_x_8) ;  /* 0x0000000000d48947 */ /* 0x002fec0003800000 */
[----:B------:R-:W-:Y:S01]  /*0300*/  LOP3.LUT R4, R6, 0x7ffffffc, RZ, 0xc0, !PT ;  /* 0x7ffffffc06047812 */ /* 0x000fe200078ec0ff */
[----:B------:R-:W0:Y:S04]  /*0310*/  LDCU.64 UR8, c[0x0][0x388] ;  /* 0x00007100ff0877ac */ /* 0x000e280008000a00 */
[----:B------:R-:W-:Y:S01]  /*0320*/  IMAD.MOV R6, RZ, RZ, -R4 ;  /* 0x000000ffff067224 */ /* 0x000fe200078e0a04 */
[----:B------:R-:W-:-:S06]  /*0330*/  UMOV UR4, URZ ;  /* 0x000000ff00047c82 */ /* 0x000fcc0008000000 */
.L_x_9:
[----:B------:R-:W-:Y:S01]  /*0340*/  UMOV UR5, 0x1 ;  /* 0x0000000100057882 */ /* 0x000fe20000000000 */
[----:B0-----:R-:W-:Y:S01]  /*0350*/  ISETP.GE.U32.AND P0, PT, R0, UR8, PT ;  /* 0x0000000800007c0c */ /* 0x001fe2000bf06070 */
[----:B------:R-:W-:-:S06]  /*0360*/  USHF.L.U32 UR5, UR5, UR4, URZ ;  /* 0x0000000405057299 */ /* 0x000fcc00080006ff */
[----:B------:R-:W-:-:S04]  /*0370*/  ISETP.GE.AND P2, PT, R0, UR5, PT ;  /* 0x0000000500007c0c */ /* 0x000fc8000bf46270 */
[----:B------:R-:W-:-:S13]  /*0380*/  ISETP.GE.U32.OR.EX P2, PT, R12, UR9, !P2, P0 ;  /* 0x000000090c007c0c */ /* 0x000fda000d746500 */
[----:B------:R-:W-:Y:S01]  /*0390*/  @!P2 MOV R9, 0xffffffff ;  /* 0xffffffff0009a802 */ /* 0x000fe20000000f00 */
[----:B------:R-:W2:Y:S03]  /*03a0*/  @!P2 LDG.E R7, desc[UR6][R2.64] ;  /* 0x000000060207a981 */ /* 0x000ea6000c1e1900 */
[----:B------:R-:W-:-:S05]  /*03b0*/  @!P2 SHF.L.U32 R9, R9, UR4, RZ ;  /* 0x000000040909ac19 */ /* 0x000fca00080006ff */
[----:B------:R-:W-:-:S06]  /*03c0*/  @!P2 IMAD.WIDE R8, R9, 0x4, R2 ;  /* 0x000000040908a825 */ /* 0x000fcc00078e0202 */
[----:B------:R-:W2:Y:S01]  /*03d0*/  @!P2 LDG.E R8, desc[UR6][R8.64] ;  /* 0x000000060808a981 */ /* 0x000ea2000c1e1900 */
[----:B------:R-:W-:Y:S02]  /*03e0*/  UMOV UR5, 0x2 ;  /* 0x0000000200057882 */ /* 0x000fe40000000000 */
[----:B------:R-:W-:-:S06]  /*03f0*/  USHF.L.U32 UR5, UR5, UR4, URZ ;  /* 0x0000000405057299 */ /* 0x000fcc00080006ff */
[----:B------:R-:W-:-:S04]  /*0400*/  ISETP.GE.AND P1, PT, R0, UR5, PT ;  /* 0x0000000500007c0c */ /* 0x000fc8000bf26270 */
[----:B------:R-:W-:-:S13]  /*0410*/  ISETP.GE.U32.OR.EX P1, PT, R12, UR9, !P1, P0 ;  /* 0x000000090c007c0c */ /* 0x000fda000cf26500 */
[----:B------:R-:W-:-:S05]  /*0420*/  @!P1 IMAD.MOV.U32 R11, RZ, RZ, -0x2 ;  /* 0xfffffffeff0b9424 */ /* 0x000fca00078e00ff */
[----:B------:R-:W-:-:S05]  /*0430*/  @!P1 SHF.L.U32 R11, R11, UR4, RZ ;  /* 0x000000040b0b9c19 */ /* 0x000fca00080006ff */
[----:B------:R-:W-:-:S04]  /*0440*/  @!P1 IMAD.WIDE R10, R11, 0x4, R2 ;  /* 0x000000040b0a9825 */ /* 0x000fc800078e0202 */
[----:B--2---:R-:W-:-:S05]  /*0450*/  @!P2 IMAD.IADD R7, R8, 0x1, R7 ;  /* 0x000000010807a824 */ /* 0x004fca00078e0207 */
[----:B------:R0:W-:Y:S04]  /*0460*/  @!P2 STG.E desc[UR6][R2.64], R7 ;  /* 0x000000070200a986 */ /* 0x0001e8000c101906 */
[----:B------:R-:W2:Y:S04]  /*0470*/  @!P1 LDG.E R10, desc[UR6][R10.64] ;  /* 0x000000060a0a9981 */ /* 0x000ea8000c1e1900 */
[----:B------:R-:W2:Y:S01]  /*0480*/  @!P1 LDG.E R13, desc[UR6][R2.64] ;  /* 0x00000006020d9981 */ /* 0x000ea2000c1e1900 */
[----:B------:R-:W-:Y:S02]  /*0490*/  UMOV UR5, 0x4 ;  /* 0x0000000400057882 */ /* 0x000fe40000000000 */
[----:B------:R-:W-:-:S06]  /*04a0*/  USHF.L.U32 UR5, UR5, UR4, URZ ;  /* 0x0000000405057299 */ /* 0x000fcc00080006ff */
[----:B------:R-:W-:-:S04]  /*04b0*/  ISETP.GE.AND P2, PT, R0, UR5, PT ;  /* 0x0000000500007c0c */ /* 0x000fc8000bf46270 */
[----:B------:R-:W-:-:S13]  /*04c0*/  ISETP.GE.U32.OR.EX P2, PT, R12, UR9, !P2, P0 ;  /* 0x000000090c007c0c */ /* 0x000fda000d746500 */
[----:B------:R-:W-:-:S04]  /*04d0*/  @!P2 MOV R9, 0xfffffffc ;  /* 0xfffffffc0009a802 */ /* 0x000fc80000000f00 */
[----:B------:R-:W-:-:S05]  /*04e0*/  @!P2 SHF.L.U32 R9, R9, UR4, RZ ;  /* 0x000000040909ac19 */ /* 0x000fca00080006ff */
[----:B------:R-:W-:-:S04]  /*04f0*/  @!P2 IMAD.WIDE R8, R9, 0x4, R2 ;  /* 0x000000040908a825 */ /* 0x000fc800078e0202 */
[----:B--2---:R-:W-:-:S05]  /*0500*/  @!P1 IMAD.IADD R13, R10, 0x1, R13 ;  /* 0x000000010a0d9824 */ /* 0x004fca00078e020d */
[----:B------:R1:W-:Y:S04]  /*0510*/  @!P1 STG.E desc[UR6][R2.64], R13 ;  /* 0x0000000d02009986 */ /* 0x0003e8000c101906 */
[----:B------:R-:W2:Y:S04]  /*0520*/  @!P2 LDG.E R8, desc[UR6][R8.64] ;  /* 0x000000060808a981 */ /* 0x000ea8000c1e1900 */
[----:B0-----:R-:W2:Y:S01]  /*0530*/  @!P2 LDG.E R7, desc[UR6][R2.64] ;  /* 0x000000060207a981 */ /* 0x001ea2000c1e1900 */
[----:B------:R-:W-:Y:S02]  /*0540*/  UMOV UR5, 0x8 ;  /* 0x0000000800057882 */ /* 0x000fe40000000000 */
[----:B------:R-:W-:-:S06]  /*0550*/  USHF.L.U32 UR5, UR5, UR4, URZ ;  /* 0x0000000405057299 */ /* 0x000fcc00080006ff */
[----:B------:R-:W-:-:S04]  /*0560*/  ISETP.GE.AND P1, PT, R0, UR5, PT ;  /* 0x0000000500007c0c */ /* 0x000fc8000bf26270 */
[----:B------:R-:W-:-:S13]  /*0570*/  ISETP.GE.U32.OR.EX P0, PT, R12, UR9, !P1, P0 ;  /* 0x000000090c007c0c */ /* 0x000fda000cf06500 */
[----:B------:R-:W-:-:S05]  /*0580*/  @!P0 IMAD.MOV.U32 R11, RZ, RZ, -0x8 ;  /* 0xfffffff8ff0b8424 */ /* 0x000fca00078e00ff */
[----:B------:R-:W-:-:S05]  /*0590*/  @!P0 SHF.L.U32 R11, R11, UR4, RZ ;  /* 0x000000040b0b8c19 */ /* 0x000fca00080006ff */
[----:B------:R-:W-:Y:S01]  /*05a0*/  @!P0 IMAD.WIDE R10, R11, 0x4, R2 ;  /* 0x000000040b0a8825 */ /* 0x000fe200078e0202 */
[----:B--2---:R-:W-:-:S05]  /*05b0*/  @!P2 IADD3 R7, PT, PT, R8, R7, RZ ;  /* 0x000000070807a210 */ /* 0x004fca0007ffe0ff */
[----:B------:R1:W-:Y:S04]  /*05c0*/  @!P2 STG.E desc[UR6][R2.64], R7 ;  /* 0x000000070200a986 */ /* 0x0003e8000c101906 */
[----:B------:R-:W2:Y:S04]  /*05d0*/  @!P0 LDG.E R10, desc[UR6][R10.64] ;  /* 0x000000060a0a8981 */ /* 0x000ea8000c1e1900 */
[----:B------:R-:W2:Y:S01]  /*05e0*/  @!P0 LDG.E R9, desc[UR6][R2.64] ;  /* 0x0000000602098981 */ /* 0x000ea2000c1e1900 */
[----:B------:R-:W-:Y:S01]  /*05f0*/  VIADD R6, R6, 0x4 ;  /* 0x0000000406067836 */ /* 0x000fe20000000000 */
[----:B------:R-:W-:Y:S01]  /*0600*/  UIADD3 UR4, UPT, UPT, UR4, 0x4, URZ ;  /* 0x0000000404047890 */ /* 0x000fe2000fffe0ff */
[----:B--2---:R-:W-:-:S05]  /*0610*/  @!P0 IMAD.IADD R9, R10, 0x1, R9 ;  /* 0x000000010a098824 */ /* 0x004fca00078e0209 */
[----:B------:R1:W-:Y:S01]  /*0620*/  @!P0 STG.E desc[UR6][R2.64], R9 ;  /* 0x0000000902008986 */ /* 0x0003e2000c101906 */
[----:B------:R-:W-:-:S13]  /*0630*/  ISETP.NE.AND P0, PT, R6, RZ, PT ;  /* 0x000000ff0600720c */ /* 0x000fda0003f05270 */
[----:B-1----:R-:W-:Y:S05]  /*0640*/  @P0 BRA `(.L_x_9) ;  /* 0xfffffffc003c0947 */ /* 0x002fea000383ffff */
.L_x_8:
[----:B------:R-:W-:Y:S05]  /*0650*/  @!P3 EXIT ;  /* 0x000000000000b94d */ /* 0x000fea0003800000 */
[----:B------:R-:W-:Y:S01]  /*0660*/  IADD3 R5, PT, PT, -R5, RZ, RZ ;  /* 0x000000ff05057210 */ /* 0x000fe20007ffe1ff */
[----:B------:R-:W0:Y:S06]  /*0670*/  LDCU.64 UR4, c[0x0][0x388] ;  /* 0x00007100ff0477ac */ /* 0x000e2c0008000a00 */
.L_x_10:
[----:B------:R-:W-:Y:S01]  /*0680*/  IMAD.MOV.U32 R7, RZ, RZ, 0x1 ;  /* 0x00000001ff077424 */ /* 0x000fe200078e00ff */
[----:B0-----:R-:W-:-:S04]  /*0690*/  ISETP.GE.U32.AND P1, PT, R0, UR4, PT ;  /* 0x0000000400007c0c */ /* 0x001fc8000bf26070 */
[----:B------:R-:W-:-:S04]  /*06a0*/  SHF.L.U32 R7, R7, R4, RZ ;  /* 0x0000000407077219 */ /* 0x000fc800000006ff */
[----:B------:R-:W-:-:S04]  /*06b0*/  ISETP.GE.AND P0, PT, R0, R7, PT ;  /* 0x000000070000720c */ /* 0x000fc80003f06270 */
[----:B------:R-:W-:-:S13]  /*06c0*/  ISETP.GE.U32.OR.EX P0, PT, R12, UR5, !P0, P1 ;  /* 0x000000050c007c0c */ /* 0x000fda000c706510 */
[----:B------:R-:W-:Y:S01]  /*06d0*/  @!P0 IMAD.MOV.U32 R7, RZ, RZ, -0x1 ;  /* 0xffffffffff078424 */ /* 0x000fe200078e00ff */
[----:B------:R-:W2:Y:S04]  /*06e0*/  @!P0 LDG.E R9, desc[UR6][R2.64] ;  /* 0x0000000602098981 */ /* 0x000ea8000c1e1900 */
[----:B------:R-:W-:-:S05]  /*06f0*/  @!P0 SHF.L.U32 R7, R7, R4, RZ ;  /* 0x0000000407078219 */ /* 0x000fca00000006ff */
[----:B------:R-:W-:-:S06]  /*0700*/  @!P0 IMAD.WIDE R6, R7, 0x4, R2 ;  /* 0x0000000407068825 */ /* 0x000fcc00078e0202 */
[----:B------:R-:W2:Y:S01]  /*0710*/  @!P0 LDG.E R6, desc[UR6][R6.64] ;  /* 0x0000000606068981 */ /* 0x000ea2000c1e1900 */
[----:B------:R-:W-:Y:S01]  /*0720*/  VIADD R5, R5, 0x1 ;  /* 0x0000000105057836 */ /* 0x000fe20000000000 */
[----:B------:R-:W-:Y:S02]  /*0730*/  IADD3 R4, PT, PT, R4, 0x1, RZ ;  /* 0x0000000104047810 */ /* 0x000fe40007ffe0ff */
[----:B--2---:R-:W-:-:S05]  /*0740*/  @!P0 IADD3 R9, PT, PT, R6, R9, RZ ;  /* 0x0000000906098210 */ /* 0x004fca0007ffe0ff */
[----:B------:R1:W-:Y:S01]  /*0750*/  @!P0 STG.E desc[UR6][R2.64], R9 ;  /* 0x0000000902008986 */ /* 0x0003e2000c101906 */
[----:B------:R-:W-:-:S13]  /*0760*/  ISETP.NE.AND P0, PT, R5, RZ, PT ;  /* 0x000000ff0500720c */ /* 0x000fda0003f05270 */
[----:B-1----:R-:W-:Y:S05]  /*0770*/  @P0 BRA `(.L_x_10) ;  /* 0xfffffffc00c00947 */ /* 0x002fea000383ffff */
[----:B------:R-:W-:Y:S05]  /*0780*/  EXIT ;  /* 0x000000000000794d */ /* 0x000fea0003800000 */
.L_x_11:
        /* <DEDUP_REMOVED lines=15> */
.L_x_15:


//--------------------- .nv.shared.reserved.0     --------------------------
	.section	.nv.shared.reserved.0,"aw",@nobits
	.weak		__nv_reservedSMEM_offset_0_alias
	.size		__nv_reservedSMEM_offset_0_alias, 0, 64
	.other		__nv_reservedSMEM_offset_0_alias,@"STO_CUDA_RESERVED_SHARED STV_DEFAULT"
__nv_reservedSMEM_offset_0_alias:
	.zero		0
	.zero		64


//--------------------- .nv.shared._Z22Brent_Kung_scan_kernelPim --------------------------
	.section	.nv.shared._Z22Brent_Kung_scan_kernelPim,"aw",@nobits
	.sectionflags	@""
	.align	4
.nv.shared._Z22Brent_Kung_scan_kernelPim:
	.zero		9216


//--------------------- .nv.constant0._Z19reduceResultsKernelPiS_mm --------------------------
	.section	.nv.constant0._Z19reduceResultsKernelPiS_mm,"a",@progbits
	.sectionflags	@""
	.align	4
.nv.constant0._Z19reduceResultsKernelPiS_mm:
	.zero		928


//--------------------- .nv.constant0._Z22Brent_Kung_scan_kernelPim --------------------------
	.section	.nv.constant0._Z22Brent_Kung_scan_kernelPim,"a",@progbits
	.sectionflags	@""
	.align	4
.nv.constant0._Z22Brent_Kung_scan_kernelPim:
	.zero		912


//--------------------- .nv.constant0._Z12prefixSumMapPiS_mm --------------------------
	.section	.nv.constant0._Z12prefixSumMapPiS_mm,"a",@progbits
	.sectionflags	@""
	.align	4
.nv.constant0._Z12prefixSumMapPiS_mm:
	.zero		928


//--------------------- .nv.constant0._Z13prefixSumCUDAPim --------------------------
	.section	.nv.constant0._Z13prefixSumCUDAPim,"a",@progbits
	.sectionflags	@""
	.align	4
.nv.constant0._Z13prefixSumCUDAPim:
	.zero		912


//--------------------- SYMBOLS --------------------------

	.type		.nv.reservedSmem.offset0,@object
	.size		.nv.reservedSmem.offset0,0x4
	.type		.nv.reservedSmem.cap,@object
	.size		.nv.reservedSmem.cap,0x4
